	.headerflags	@"EF_CUDA_TEXMODE_UNIFIED EF_CUDA_64BIT_ADDRESS EF_CUDA_ACCELERATORS EF_CUDA_SM90 EF_CUDA_VIRTUAL_SM(EF_CUDA_SM90)"
	.elftype	@"ET_EXEC"


//--------------------- .nv.info                  --------------------------
	.section	.nv.info,"",@"SHT_CUDA_INFO"
	.align	4


	//----- nvinfo : EIATTR_REGCOUNT
	.align		4
        /*0000*/ 	.byte	0x04, 0x2f
        /*0002*/ 	.short	(.L_3 - .L_2)
	.align		4
.L_2:
        /*0004*/ 	.word	index@(triton_poi_fused_cat_relu_29)
        /*0008*/ 	.word	0x00000050


	//----- nvinfo : EIATTR_MIN_STACK_SIZE
	.align		4
.L_3:
        /*000c*/ 	.byte	0x04, 0x12
        /*000e*/ 	.short	(.L_5 - .L_4)
	.align		4
.L_4:
        /*0010*/ 	.word	index@(triton_poi_fused_cat_relu_29)
        /*0014*/ 	.word	0x00000000


	//----- nvinfo : EIATTR_FRAME_SIZE
	.align		4
.L_5:
        /*0018*/ 	.byte	0x04, 0x11
        /*001a*/ 	.short	(.L_7 - .L_6)
	.align		4
.L_6:
        /*001c*/ 	.word	index@(triton_poi_fused_cat_relu_29)
        /*0020*/ 	.word	0x00000000


	//----- nvinfo : EIATTR_MIN_STACK_SIZE
	.align		4
.L_7:
        /*0024*/ 	.byte	0x04, 0x12
        /*0026*/ 	.short	(.L_9 - .L_8)
	.align		4
.L_8:
        /*0028*/ 	.word	index@(triton_poi_fused_cat_relu_29)
        /*002c*/ 	.word	0x00000000
.L_9:


//--------------------- .nv.info.triton_poi_fused_cat_relu_29 --------------------------
	.section	.nv.info.triton_poi_fused_cat_relu_29,"",@"SHT_CUDA_INFO"
	.sectionflags	@""
	.align	4


	//----- nvinfo : EIATTR_CUDA_API_VERSION
	.align		4
        /*0000*/ 	.byte	0x04, 0x37
        /*0002*/ 	.short	(.L_11 - .L_10)
.L_10:
        /*0004*/ 	.word	0x0000007c


	//----- nvinfo : EIATTR_KPARAM_INFO
	.align		4
.L_11:
        /*0008*/ 	.byte	0x04, 0x17
        /*000a*/ 	.short	(.L_13 - .L_12)
.L_12:
        /*000c*/ 	.word	0x00000000
        /*0010*/ 	.short	0x0010
        /*0012*/ 	.short	0x007c
        /*0014*/ 	.byte	0x00, 0xf0, 0x11, 0x00


	//----- nvinfo : EIATTR_KPARAM_INFO
	.align		4
.L_13:
        /*0018*/ 	.byte	0x04, 0x17
        /*001a*/ 	.short	(.L_15 - .L_14)
.L_14:
        /*001c*/ 	.word	0x00000000
        /*0020*/ 	.short	0x000f
        /*0022*/ 	.short	0x0078
        /*0024*/ 	.byte	0x00, 0xf0, 0x11, 0x00


	//----- nvinfo : EIATTR_KPARAM_INFO
	.align		4
.L_15:
        /*0028*/ 	.byte	0x04, 0x17
        /*002a*/ 	.short	(.L_17 - .L_16)
.L_16:
        /*002c*/ 	.word	0x00000000
        /*0030*/ 	.short	0x000e
        /*0032*/ 	.short	0x0070
        /*0034*/ 	.byte	0x00, 0xf4, 0x21, 0x00


	//----- nvinfo : EIATTR_KPARAM_INFO
	.align		4
.L_17:
        /*0038*/ 	.byte	0x04, 0x17
        /*003a*/ 	.short	(.L_19 - .L_18)
.L_18:
        /*003c*/ 	.word	0x00000000
        /*0040*/ 	.short	0x000d
        /*0042*/ 	.short	0x0068
        /*0044*/ 	.byte	0x00, 0xf4, 0x21, 0x00


	//----- nvinfo : EIATTR_KPARAM_INFO
	.align		4
.L_19:
        /*0048*/ 	.byte	0x04, 0x17
        /*004a*/ 	.short	(.L_21 - .L_20)
.L_20:
        /*004c*/ 	.word	0x00000000
        /*0050*/ 	.short	0x000c
        /*0052*/ 	.short	0x0060
        /*0054*/ 	.byte	0x00, 0xf4, 0x21, 0x00


	//----- nvinfo : EIATTR_KPARAM_INFO
	.align		4
.L_21:
        /*0058*/ 	.byte	0x04, 0x17
        /*005a*/ 	.short	(.L_23 - .L_22)
.L_22:
        /*005c*/ 	.word	0x00000000
        /*0060*/ 	.short	0x000b
        /*0062*/ 	.short	0x0058
        /*0064*/ 	.byte	0x00, 0xf4, 0x21, 0x00


	//----- nvinfo : EIATTR_KPARAM_INFO
	.align		4
.L_23:
        /*0068*/ 	.byte	0x04, 0x17
        /*006a*/ 	.short	(.L_25 - .L_24)
.L_24:
        /*006c*/ 	.word	0x00000000
        /*0070*/ 	.short	0x000a
        /*0072*/ 	.short	0x0050
        /*0074*/ 	.byte	0x00, 0xf4, 0x21, 0x00


	//----- nvinfo : EIATTR_KPARAM_INFO
	.align		4
.L_25:
        /*0078*/ 	.byte	0x04, 0x17
        /*007a*/ 	.short	(.L_27 - .L_26)
.L_26:
        /*007c*/ 	.word	0x00000000
        /*0080*/ 	.short	0x0009
        /*0082*/ 	.short	0x0048
        /*0084*/ 	.byte	0x00, 0xf4, 0x21, 0x00


	//----- nvinfo : EIATTR_KPARAM_INFO
	.align		4
.L_27:
        /*0088*/ 	.byte	0x04, 0x17
        /*008a*/ 	.short	(.L_29 - .L_28)
.L_28:
        /*008c*/ 	.word	0x00000000
        /*0090*/ 	.short	0x0008
        /*0092*/ 	.short	0x0040
        /*0094*/ 	.byte	0x00, 0xf4, 0x21, 0x00


	//----- nvinfo : EIATTR_KPARAM_INFO
	.align		4
.L_29:
        /*0098*/ 	.byte	0x04, 0x17
        /*009a*/ 	.short	(.L_31 - .L_30)
.L_30:
        /*009c*/ 	.word	0x00000000
        /*00a0*/ 	.short	0x0007
        /*00a2*/ 	.short	0x0038
        /*00a4*/ 	.byte	0x00, 0xf4, 0x21, 0x00


	//----- nvinfo : EIATTR_KPARAM_INFO
	.align		4
.L_31:
        /*00a8*/ 	.byte	0x04, 0x17
        /*00aa*/ 	.short	(.L_33 - .L_32)
.L_32:
        /*00ac*/ 	.word	0x00000000
        /*00b0*/ 	.short	0x0006
        /*00b2*/ 	.short	0x0030
        /*00b4*/ 	.byte	0x00, 0xf4, 0x21, 0x00


	//----- nvinfo : EIATTR_KPARAM_INFO
	.align		4
.L_33:
        /*00b8*/ 	.byte	0x04, 0x17
        /*00ba*/ 	.short	(.L_35 - .L_34)
.L_34:
        /*00bc*/ 	.word	0x00000000
        /*00c0*/ 	.short	0x0005
        /*00c2*/ 	.short	0x0028
        /*00c4*/ 	.byte	0x00, 0xf4, 0x21, 0x00


	//----- nvinfo : EIATTR_KPARAM_INFO
	.align		4
.L_35:
        /*00c8*/ 	.byte	0x04, 0x17
        /*00ca*/ 	.short	(.L_37 - .L_36)
.L_36:
        /*00cc*/ 	.word	0x00000000
        /*00d0*/ 	.short	0x0004
        /*00d2*/ 	.short	0x0020
        /*00d4*/ 	.byte	0x00, 0xf4, 0x21, 0x00


	//----- nvinfo : EIATTR_KPARAM_INFO
	.align		4
.L_37:
        /*00d8*/ 	.byte	0x04, 0x17
        /*00da*/ 	.short	(.L_39 - .L_38)
.L_38:
        /*00dc*/ 	.word	0x00000000
        /*00e0*/ 	.short	0x0003
        /*00e2*/ 	.short	0x0018
        /*00e4*/ 	.byte	0x00, 0xf4, 0x21, 0x00


	//----- nvinfo : EIATTR_KPARAM_INFO
	.align		4
.L_39:
        /*00e8*/ 	.byte	0x04, 0x17
        /*00ea*/ 	.short	(.L_41 - .L_40)
.L_40:
        /*00ec*/ 	.word	0x00000000
        /*00f0*/ 	.short	0x0002
        /*00f2*/ 	.short	0x0010
        /*00f4*/ 	.byte	0x00, 0xf4, 0x21, 0x00


	//----- nvinfo : EIATTR_KPARAM_INFO
	.align		4
.L_41:
        /*00f8*/ 	.byte	0x04, 0x17
        /*00fa*/ 	.short	(.L_43 - .L_42)
.L_42:
        /*00fc*/ 	.word	0x00000000
        /*0100*/ 	.short	0x0001
        /*0102*/ 	.short	0x0008
        /*0104*/ 	.byte	0x00, 0xf4, 0x21, 0x00


	//----- nvinfo : EIATTR_KPARAM_INFO
	.align		4
.L_43:
        /*0108*/ 	.byte	0x04, 0x17
        /*010a*/ 	.short	(.L_45 - .L_44)
.L_44:
        /*010c*/ 	.word	0x00000000
        /*0110*/ 	.short	0x0000
        /*0112*/ 	.short	0x0000
        /*0114*/ 	.byte	0x00, 0xf4, 0x21, 0x00


	//----- nvinfo : EIATTR_SPARSE_MMA_MASK
	.align		4
.L_45:
        /*0118*/ 	.byte	0x03, 0x50
        /*011a*/ 	.short	0x0000


	//----- nvinfo : EIATTR_MAXREG_COUNT
	.align		4
        /*011c*/ 	.byte	0x03, 0x1b
        /*011e*/ 	.short	0x00ff


	//----- nvinfo : EIATTR_EXIT_INSTR_OFFSETS
	.align		4
        /*0120*/ 	.byte	0x04, 0x1c
        /*0122*/ 	.short	(.L_47 - .L_46)


	//   ....[0]....
.L_46:
        /*0124*/ 	.word	0x00002af0


	//   ....[1]....
        /*0128*/ 	.word	0x00002b10


	//----- nvinfo : EIATTR_REQNTID
	.align		4
.L_47:
        /*012c*/ 	.byte	0x04, 0x10
        /*012e*/ 	.short	(.L_49 - .L_48)
.L_48:
        /*0130*/ 	.word	0x00000080
        /*0134*/ 	.word	0x00000001
        /*0138*/ 	.word	0x00000001


	//----- nvinfo : EIATTR_CBANK_PARAM_SIZE
	.align		4
.L_49:
        /*013c*/ 	.byte	0x03, 0x19
        /*013e*/ 	.short	0x0080


	//----- nvinfo : EIATTR_PARAM_CBANK
	.align		4
        /*0140*/ 	.byte	0x04, 0x0a
        /*0142*/ 	.short	(.L_51 - .L_50)
	.align		4
.L_50:
        /*0144*/ 	.word	index@(.nv.constant0.triton_poi_fused_cat_relu_29)
        /*0148*/ 	.short	0x0210
        /*014a*/ 	.short	0x0080


	//----- nvinfo : EIATTR_SW_WAR
	.align		4
.L_51:
        /*014c*/ 	.byte	0x04, 0x36
        /*014e*/ 	.short	(.L_53 - .L_52)
.L_52:
        /*0150*/ 	.word	0x00000008
.L_53:


//--------------------- .nv.callgraph             --------------------------
	.section	.nv.callgraph,"",@"SHT_CUDA_CALLGRAPH"
	.align	4
	.sectionentsize	8
	.align		4
        /*0000*/ 	.word	0x00000000
	.align		4
        /*0004*/ 	.word	0xffffffff
	.align		4
        /*0008*/ 	.word	0x00000000
	.align		4
        /*000c*/ 	.word	0xfffffffe
	.align		4
        /*0010*/ 	.word	0x00000000
	.align		4
        /*0014*/ 	.word	0xfffffffd
	.align		4
        /*0018*/ 	.word	0x00000000
	.align		4
        /*001c*/ 	.word	0xfffffffc


//--------------------- .nv.constant4             --------------------------
	.section	.nv.constant4,"a",@progbits
	.align	8
	.align		8
.nv.constant4:
        /*0000*/ 	.dword	_$_str
	.align		8
        /*0008*/ 	.dword	_$_str_$_2


//--------------------- .text.triton_poi_fused_cat_relu_29 --------------------------
	.section	.text.triton_poi_fused_cat_relu_29,"ax",@progbits
	.align	128
        .global         triton_poi_fused_cat_relu_29
        .type           triton_poi_fused_cat_relu_29,@function
        .size           triton_poi_fused_cat_relu_29,(.L_x_1 - triton_poi_fused_cat_relu_29)
        .other          triton_poi_fused_cat_relu_29,@"STO_CUDA_ENTRY STV_DEFAULT"
triton_poi_fused_cat_relu_29:
.text.triton_poi_fused_cat_relu_29:
[----:B------:R-:W0:Y:S01]  /*0000*/  LDC R1, c[0x0][0x28] ;  /* 0x00000a00ff017b82 */ /* 0x000e220000000800 */
[----:B------:R-:W1:Y:S07]  /*0010*/  S2R R2, SR_TID.X ;  /* 0x0000000000027919 */ /* 0x000e6e0000002100 */
[----:B------:R-:W2:Y:S01]  /*0020*/  LDC.64 R14, c[0x0][0x260] ;  /* 0x00009800ff0e7b82 */ /* 0x000ea20000000a00 */
[----:B------:R-:W-:Y:S01]  /*0030*/  CS2R R64, SRZ ;  /* 0x0000000000407805 */ /* 0x000fe2000001ff00 */
[----:B------:R-:W-:Y:S01]  /*0040*/  ULDC.64 UR4, c[0x0][0x208] ;  /* 0x0000820000047ab9 */ /* 0x000fe20000000a00 */
[----:B------:R-:W3:Y:S01]  /*0050*/  S2R R3, SR_CTAID.Y ;  /* 0x0000000000037919 */ /* 0x000ee20000002600 */
[----:B------:R-:W4:Y:S04]  /*0060*/  S2R R13, SR_CTAID.X ;  /* 0x00000000000d7919 */ /* 0x000f280000002500 */
[----:B------:R-:W5:Y:S08]  /*0070*/  LDC.64 R6, c[0x0][0x248] ;  /* 0x00009200ff067b82 */ /* 0x000f700000000a00 */
[----:B------:R-:W2:Y:S01]  /*0080*/  LDC.64 R30, c[0x0][0x210] ;  /* 0x00008400ff1e7b82 */ /* 0x000ea20000000a00 */
[----:B------:R-:W-:-:S02]  /*0090*/  CS2R R60, SRZ ;  /* 0x00000000003c7805 */ /* 0x000fc4000001ff00 */
[----:B------:R-:W-:Y:S02]  /*00a0*/  CS2R R58, SRZ ;  /* 0x00000000003a7805 */ /* 0x000fe4000001ff00 */
[----:B------:R-:W-:Y:S02]  /*00b0*/  CS2R R20, SRZ ;  /* 0x0000000000147805 */ /* 0x000fe4000001ff00 */
[----:B------:R-:W-:Y:S01]  /*00c0*/  CS2R R4, SRZ ;  /* 0x0000000000047805 */ /* 0x000fe2000001ff00 */
[----:B------:R-:W5:Y:S01]  /*00d0*/  LDC.64 R32, c[0x0][0x250] ;  /* 0x00009400ff207b82 */ /* 0x000f620000000a00 */
[----:B-1----:R-:W-:-:S07]  /*00e0*/  IMAD.SHL.U32 R0, R2, 0x4, RZ ;  /* 0x0000000402007824 */ /* 0x002fce00078e00ff */
[----:B------:R-:W1:Y:S01]  /*00f0*/  LDC.64 R52, c[0x0][0x258] ;  /* 0x00009600ff347b82 */ /* 0x000e620000000a00 */
[----:B------:R-:W-:Y:S01]  /*0100*/  LOP3.LUT R0, R0, 0x1c, RZ, 0xc0, !PT ;  /* 0x0000001c00007812 */ /* 0x000fe200078ec0ff */
[----:B----4-:R-:W-:-:S06]  /*0110*/  IMAD.SHL.U32 R10, R13, 0x20, RZ ;  /* 0x000000200d0a7824 */ /* 0x010fcc00078e00ff */
[----:B------:R-:W4:Y:S01]  /*0120*/  LDC.64 R48, c[0x0][0x268] ;  /* 0x00009a00ff307b82 */ /* 0x000f220000000a00 */
[----:B---3--:R-:W-:Y:S01]  /*0130*/  IMAD R42, R3, 0x20, R0 ;  /* 0x00000020032a7824 */ /* 0x008fe200078e0200 */
[----:B------:R-:W-:-:S03]  /*0140*/  SHF.R.U32.HI R3, RZ, 0x3, R2 ;  /* 0x00000003ff037819 */ /* 0x000fc60000011602 */
[----:B------:R-:W-:Y:S01]  /*0150*/  IMAD.HI R9, R42, 0x2e8ba2e9, RZ ;  /* 0x2e8ba2e92a097827 */ /* 0x000fe200078e02ff */
[----:B------:R-:W-:Y:S02]  /*0160*/  SGXT.U32 R3, R3, 0x4 ;  /* 0x000000040303781a */ /* 0x000fe40000000000 */
[----:B------:R-:W3:Y:S02]  /*0170*/  LDC.64 R50, c[0x0][0x270] ;  /* 0x00009c00ff327b82 */ /* 0x000ee40000000a00 */
[----:B------:R-:W-:Y:S02]  /*0180*/  SHF.R.U32.HI R0, RZ, 0x1f, R9 ;  /* 0x0000001fff007819 */ /* 0x000fe40000011609 */
[----:B------:R-:W-:Y:S02]  /*0190*/  LOP3.LUT R10, R10, R3, RZ, 0xfc, !PT ;  /* 0x000000030a0a7212 */ /* 0x000fe400078efcff */
[----:B------:R-:W-:Y:S02]  /*01a0*/  LEA.HI.SX32 R9, R9, R0, 0x1c ;  /* 0x0000000009097211 */ /* 0x000fe400078fe2ff */
[C---:B------:R-:W-:Y:S01]  /*01b0*/  ISETP.GE.AND P0, PT, R10.reuse, 0x40, PT ;  /* 0x000000400a00780c */ /* 0x040fe20003f06270 */
[----:B------:R-:W3:Y:S01]  /*01c0*/  LDC.64 R46, c[0x0][0x278] ;  /* 0x00009e00ff2e7b82 */ /* 0x000ee20000000a00 */
[----:B------:R-:W-:Y:S01]  /*01d0*/  LOP3.LUT R8, R10, 0x10, RZ, 0xfc, !PT ;  /* 0x000000100a087812 */ /* 0x000fe200078efcff */
[C---:B------:R-:W-:Y:S01]  /*01e0*/  IMAD R12, R9.reuse, -0x58, R42 ;  /* 0xffffffa8090c7824 */ /* 0x040fe200078e022a */
[C---:B------:R-:W-:Y:S01]  /*01f0*/  ISETP.LT.AND P5, PT, R42.reuse, 0x160, !P0 ;  /* 0x000001602a00780c */ /* 0x040fe200047a1270 */
[----:B------:R-:W-:Y:S01]  /*0200*/  IMAD R66, R9, 0x40, R10 ;  /* 0x0000004009427824 */ /* 0x000fe200078e020a */
[----:B------:R-:W-:Y:S01]  /*0210*/  ISETP.GE.AND P0, PT, R42, 0x160, PT ;  /* 0x000001602a00780c */ /* 0x000fe20003f06270 */
[C---:B--2---:R-:W-:Y:S01]  /*0220*/  IMAD.WIDE R24, R12.reuse, 0x4, R14 ;  /* 0x000000040c187825 */ /* 0x044fe200078e020e */
[----:B------:R-:W-:-:S02]  /*0230*/  ISETP.GT.AND P3, PT, R12, 0x41, P5 ;  /* 0x000000410c00780c */ /* 0x000fc40002f64270 */
[----:B------:R-:W-:Y:S01]  /*0240*/  CS2R R2, SRZ ;  /* 0x0000000000027805 */ /* 0x000fe2000001ff00 */
[----:B------:R-:W-:Y:S01]  /*0250*/  IMAD.MOV.U32 R28, RZ, RZ, 0x16 ;  /* 0x00000016ff1c7424 */ /* 0x000fe200078e00ff */
[----:B------:R-:W-:Y:S01]  /*0260*/  CS2R R44, SRZ ;  /* 0x00000000002c7805 */ /* 0x000fe2000001ff00 */
[----:B------:R-:W-:Y:S01]  /*0270*/  VIADD R0, R12, 0xffffffd4 ;  /* 0xffffffd40c007836 */ /* 0x000fe20000000000 */
[----:B------:R-:W-:Y:S01]  /*0280*/  CS2R R56, SRZ ;  /* 0x0000000000387805 */ /* 0x000fe2000001ff00 */
[----:B------:R-:W-:Y:S01]  /*0290*/  IMAD R66, R66, 0x16, RZ ;  /* 0x0000001642427824 */ /* 0x000fe200078e02ff */
[----:B------:R-:W-:Y:S02]  /*02a0*/  ISETP.LT.AND P0, PT, R8, 0x40, !P0 ;  /* 0x000000400800780c */ /* 0x000fe40004701270 */
[----:B------:R-:W-:Y:S01]  /*02b0*/  ISETP.LT.U32.AND P2, PT, R0, 0x16, P5 ;  /* 0x000000160000780c */ /* 0x000fe20002f41070 */
[----:B-1----:R-:W-:Y:S01]  /*02c0*/  IMAD.WIDE R38, R12, 0x4, R52 ;  /* 0x000000040c267825 */ /* 0x002fe200078e0234 */
[----:B------:R-:W-:Y:S01]  /*02d0*/  P2R R40, PR, RZ, 0x20 ;  /* 0x00000020ff287803 */ /* 0x000fe20000000000 */
[----:B------:R-:W2:Y:S01]  /*02e0*/  @P3 LDG.E.EL.64 R64, desc[UR4][R24.64+-0x108] ;  /* 0xfffef80418403981 */ /* 0x000ea2000c2e1b00 */
[----:B------:R-:W-:Y:S01]  /*02f0*/  ISETP.LT.U32.AND P4, PT, R0, 0x16, P0 ;  /* 0x000000160000780c */ /* 0x000fe20000781070 */
[----:B------:R-:W-:Y:S01]  /*0300*/  IMAD.IADD R23, R66, 0x1, R0 ;  /* 0x0000000142177824 */ /* 0x000fe200078e0200 */
[----:B------:R-:W-:Y:S01]  /*0310*/  ISETP.GT.AND P1, PT, R12, 0x41, P0 ;  /* 0x000000410c00780c */ /* 0x000fe20000724270 */
[----:B------:R-:W-:-:S02]  /*0320*/  VIADD R63, R66, 0x160 ;  /* 0x00000160423f7836 */ /* 0x000fc40000000000 */
[----:B-----5:R-:W-:-:S04]  /*0330*/  IMAD.WIDE R16, R23, 0x4, R6 ;  /* 0x0000000417107825 */ /* 0x020fc800078e0206 */
[----:B0-----:R-:W-:Y:S01]  /*0340*/  IMAD.WIDE R22, R23, 0x4, R30 ;  /* 0x0000000417167825 */ /* 0x001fe200078e021e */
[----:B------:R0:W5:Y:S03]  /*0350*/  @P2 LDG.E.EL.64 R60, desc[UR4][R16.64] ;  /* 0x00000004103c2981 */ /* 0x000166000c2e1b00 */
[----:B------:R-:W-:Y:S01]  /*0360*/  IMAD.IADD R11, R63, 0x1, R0 ;  /* 0x000000013f0b7824 */ /* 0x000fe200078e0200 */
[----:B------:R-:W5:Y:S03]  /*0370*/  @P2 LDG.E.EL.64 R58, desc[UR4][R22.64] ;  /* 0x00000004163a2981 */ /* 0x000f66000c2e1b00 */
[C---:B------:R-:W-:Y:S01]  /*0380*/  IMAD.WIDE R18, R11.reuse, 0x4, R6 ;  /* 0x000000040b127825 */ /* 0x040fe200078e0206 */
[----:B------:R-:W5:Y:S03]  /*0390*/  @P1 LDG.E.EL.64 R2, desc[UR4][R24.64+-0x108] ;  /* 0xfffef80418021981 */ /* 0x000f66000c2e1b00 */
[----:B0-----:R-:W-:Y:S01]  /*03a0*/  IMAD.WIDE R16, R11, 0x4, R30 ;  /* 0x000000040b107825 */ /* 0x001fe200078e021e */
[----:B------:R-:W5:Y:S04]  /*03b0*/  @P4 LDG.E.EL.64 R20, desc[UR4][R18.64] ;  /* 0x0000000412144981 */ /* 0x000f68000c2e1b00 */
[----:B------:R0:W5:Y:S01]  /*03c0*/  @P4 LDG.E.EL.64 R4, desc[UR4][R16.64] ;  /* 0x0000000410044981 */ /* 0x000162000c2e1b00 */
[----:B------:R-:W-:-:S04]  /*03d0*/  SHF.R.S32.HI R11, RZ, 0x1a, R13 ;  /* 0x0000001aff0b7819 */ /* 0x000fc8000001140d */
[----:B------:R-:W-:-:S04]  /*03e0*/  SGXT R11, R11, 0x1 ;  /* 0x000000010b0b781a */ /* 0x000fc80000000200 */
[----:B------:R-:W-:Y:S02]  /*03f0*/  LEA.HI R29, R11, R8, RZ, 0x3 ;  /* 0x000000080b1d7211 */ /* 0x000fe400078f18ff */
[----:B------:R-:W-:-:S04]  /*0400*/  SHF.R.S32.HI R11, RZ, 0x1f, R10 ;  /* 0x0000001fff0b7819 */ /* 0x000fc8000001140a */
[----:B------:R-:W-:Y:S01]  /*0410*/  LEA.HI R8, R11, R10, RZ, 0x3 ;  /* 0x0000000a0b087211 */ /* 0x000fe200078f18ff */
[----:B------:R-:W-:-:S03]  /*0420*/  VIADD R11, R12, 0xffffffbe ;  /* 0xffffffbe0c0b7836 */ /* 0x000fc60000000000 */
[----:B------:R-:W-:Y:S01]  /*0430*/  LOP3.LUT R13, R8, 0x7ffffff8, RZ, 0xc0, !PT ;  /* 0x7ffffff8080d7812 */ /* 0x000fe200078ec0ff */
[----:B------:R-:W-:Y:S01]  /*0440*/  IMAD.IADD R35, R66, 0x1, R11 ;  /* 0x0000000142237824 */ /* 0x000fe200078e020b */
[----:B0-----:R-:W-:Y:S02]  /*0450*/  CS2R R16, SRZ ;  /* 0x0000000000107805 */ /* 0x001fe4000001ff00 */
[----:B------:R-:W-:Y:S01]  /*0460*/  CS2R R22, SRZ ;  /* 0x0000000000167805 */ /* 0x000fe2000001ff00 */
[----:B------:R-:W-:Y:S02]  /*0470*/  IMAD.IADD R26, R10, 0x1, -R13 ;  /* 0x000000010a1a7824 */ /* 0x000fe400078e0a0d */
[----:B------:R-:W-:Y:S01]  /*0480*/  IMAD.WIDE R34, R35, 0x4, R32 ;  /* 0x0000000423227825 */ /* 0x000fe200078e0220 */
[----:B------:R-:W-:Y:S02]  /*0490*/  CS2R R18, SRZ ;  /* 0x0000000000127805 */ /* 0x000fe4000001ff00 */
[----:B------:R-:W-:Y:S01]  /*04a0*/  CS2R R24, SRZ ;  /* 0x0000000000187805 */ /* 0x000fe2000001ff00 */
[----:B------:R-:W5:Y:S01]  /*04b0*/  @P3 LDG.E.EL.64 R22, desc[UR4][R38.64+-0x108] ;  /* 0xfffef80426163981 */ /* 0x000f62000c2e1b00 */
[----:B------:R-:W-:-:S02]  /*04c0*/  IMAD.IADD R37, R63, 0x1, R11 ;  /* 0x000000013f257824 */ /* 0x000fc400078e020b */
[----:B------:R-:W-:Y:S01]  /*04d0*/  IMAD R13, R9, 0x51, R26 ;  /* 0x00000051090d7824 */ /* 0x000fe200078e021a */
[----:B------:R-:W5:Y:S01]  /*04e0*/  @P3 LDG.E.EL.64 R16, desc[UR4][R34.64] ;  /* 0x0000000422103981 */ /* 0x000f62000c2e1b00 */
[----:B------:R-:W-:Y:S01]  /*04f0*/  IMAD.WIDE R36, R37, 0x4, R32 ;  /* 0x0000000425247825 */ /* 0x000fe200078e0220 */
[----:B------:R-:W-:Y:S02]  /*0500*/  SHF.R.S32.HI R54, RZ, 0x3, R29 ;  /* 0x00000003ff367819 */ /* 0x000fe4000001141d */
[----:B------:R-:W-:Y:S01]  /*0510*/  SHF.R.S32.HI R8, RZ, 0x3, R8 ;  /* 0x00000003ff087819 */ /* 0x000fe20000011408 */
[----:B------:R-:W-:Y:S01]  /*0520*/  IMAD R13, R13, R28, 0xdc ;  /* 0x000000dc0d0d7424 */ /* 0x000fe200078e021c */
[----:B------:R0:W5:Y:S01]  /*0530*/  @P1 LDG.E.EL.64 R18, desc[UR4][R36.64] ;  /* 0x0000000424121981 */ /* 0x000162000c2e1b00 */
[----:B----4-:R-:W-:-:S03]  /*0540*/  IMAD.WIDE R68, R12, 0x4, R48 ;  /* 0x000000040c447825 */ /* 0x010fc600078e0230 */
[----:B------:R1:W4:Y:S01]  /*0550*/  @P1 LDG.E.EL.64 R24, desc[UR4][R38.64+-0x108] ;  /* 0xfffef80426181981 */ /* 0x000322000c2e1b00 */
[----:B------:R-:W-:Y:S02]  /*0560*/  IMAD R54, R54, 0xc6, R13 ;  /* 0x000000c636367824 */ /* 0x000fe400078e020d */
[----:B---3--:R-:W-:Y:S01]  /*0570*/  IMAD.WIDE R70, R12, 0x4, R50 ;  /* 0x000000040c467825 */ /* 0x008fe200078e0232 */
[----:B0-----:R-:W-:-:S03]  /*0580*/  CS2R R36, SRZ ;  /* 0x0000000000247805 */ /* 0x001fc6000001ff00 */
[----:B------:R-:W-:Y:S01]  /*0590*/  IMAD R34, R8, 0xc6, R13 ;  /* 0x000000c608227824 */ /* 0x000fe200078e020d */
[----:B------:R-:W-:Y:S02]  /*05a0*/  CS2R R26, SRZ ;  /* 0x00000000001a7805 */ /* 0x000fe4000001ff00 */
[----:B------:R-:W-:Y:S01]  /*05b0*/  CS2R R28, SRZ ;  /* 0x00000000001c7805 */ /* 0x000fe2000001ff00 */
[--C-:B------:R-:W-:Y:S01]  /*05c0*/  IMAD.IADD R75, R54, 0x1, R11.reuse ;  /* 0x00000001364b7824 */ /* 0x100fe200078e020b */
[----:B------:R-:W3:Y:S01]  /*05d0*/  @P1 LDG.E.EL.64 R44, desc[UR4][R70.64+-0x108] ;  /* 0xfffef804462c1981 */ /* 0x000ee2000c2e1b00 */
[----:B------:R-:W-:Y:S02]  /*05e0*/  IMAD.IADD R73, R34, 0x1, R11 ;  /* 0x0000000122497824 */ /* 0x000fe400078e020b */
[----:B------:R-:W-:Y:S01]  /*05f0*/  IMAD.WIDE R74, R75, 0x4, R46 ;  /* 0x000000044b4a7825 */ /* 0x000fe200078e022e */
[----:B------:R-:W3:Y:S01]  /*0600*/  @P1 LDG.E.EL.64 R36, desc[UR4][R68.64+-0x108] ;  /* 0xfffef80444241981 */ /* 0x000ee2000c2e1b00 */
[----:B-1----:R-:W-:-:S02]  /*0610*/  CS2R R38, SRZ ;  /* 0x0000000000267805 */ /* 0x002fc4000001ff00 */
[----:B------:R-:W-:Y:S01]  /*0620*/  IMAD.WIDE R72, R73, 0x4, R46 ;  /* 0x0000000449487825 */ /* 0x000fe200078e022e */
[----:B------:R0:W3:Y:S04]  /*0630*/  @P3 LDG.E.EL.64 R26, desc[UR4][R68.64+-0x108] ;  /* 0xfffef804441a3981 */ /* 0x0000e8000c2e1b00 */
[----:B------:R1:W3:Y:S04]  /*0640*/  @P3 LDG.E.EL.64 R28, desc[UR4][R70.64+-0x108] ;  /* 0xfffef804461c3981 */ /* 0x0002e8000c2e1b00 */
[----:B------:R-:W3:Y:S04]  /*0650*/  @P1 LDG.E.EL.64 R56, desc[UR4][R74.64] ;  /* 0x000000044a381981 */ /* 0x000ee8000c2e1b00 */
[----:B------:R-:W3:Y:S01]  /*0660*/  @P3 LDG.E.EL.64 R38, desc[UR4][R72.64] ;  /* 0x0000000448263981 */ /* 0x000ee2000c2e1b00 */
[----:B--2---:R-:W-:-:S05]  /*0670*/  SEL R8, R64, RZ, P3 ;  /* 0x000000ff40087207 */ /* 0x004fca0001800000 */
[----:B------:R-:W-:Y:S01]  /*0680*/  FADD R8, R8, 0.0010000000474974513054 ;  /* 0x3a83126f08087421 */ /* 0x000fe20000000000 */
[----:B------:R-:W-:-:S05]  /*0690*/  SEL R41, R65, RZ, P3 ;  /* 0x000000ff41297207 */ /* 0x000fca0001800000 */
[----:B------:R-:W2:Y:S01]  /*06a0*/  MUFU.SQRT R8, R8 ;  /* 0x0000000800087308 */ /* 0x000ea20000002000 */
[----:B------:R-:W-:Y:S01]  /*06b0*/  FADD R41, R41, 0.0010000000474974513054 ;  /* 0x3a83126f29297421 */ /* 0x000fe20000000000 */
[----:B-----5:R-:W-:Y:S02]  /*06c0*/  SEL R11, R60, RZ, P2 ;  /* 0x000000ff3c0b7207 */ /* 0x020fe40001000000 */
[----:B------:R-:W-:Y:S02]  /*06d0*/  SEL R62, R59, RZ, P2 ;  /* 0x000000ff3b3e7207 */ /* 0x000fe40001000000 */
[----:B------:R-:W-:Y:S02]  /*06e0*/  SEL R61, R61, RZ, P2 ;  /* 0x000000ff3d3d7207 */ /* 0x000fe40001000000 */
[----:B------:R-:W-:Y:S01]  /*06f0*/  SEL R58, R58, RZ, P2 ;  /* 0x000000ff3a3a7207 */ /* 0x000fe20001000000 */
[----:B------:R-:W5:Y:S01]  /*0700*/  MUFU.SQRT R59, R41 ;  /* 0x00000029003b7308 */ /* 0x000f620000002000 */
[----:B------:R-:W-:-:S02]  /*0710*/  SEL R2, R2, RZ, P1 ;  /* 0x000000ff02027207 */ /* 0x000fc40000800000 */
[----:B------:R-:W-:Y:S02]  /*0720*/  SEL R20, R20, RZ, P4 ;  /* 0x000000ff14147207 */ /* 0x000fe40002000000 */
[----:B--2---:R-:W-:Y:S02]  /*0730*/  FSETP.GT.AND P2, PT, R8, 8.50705917302346158658e+37, PT ;  /* 0x7e8000000800780b */ /* 0x004fe40003f44000 */
[----:B------:R-:W-:Y:S02]  /*0740*/  SEL R13, R21, RZ, P4 ;  /* 0x000000ff150d7207 */ /* 0x000fe40002000000 */
[----:B------:R-:W-:Y:S02]  /*0750*/  SEL R35, R4, RZ, P4 ;  /* 0x000000ff04237207 */ /* 0x000fe40002000000 */
[----:B------:R-:W-:Y:S02]  /*0760*/  SEL R64, R5, RZ, P4 ;  /* 0x000000ff05407207 */ /* 0x000fe40002000000 */
[----:B------:R-:W-:Y:S01]  /*0770*/  FSETP.GEU.AND P4, PT, R8, 1.175494350822287508e-38, PT ;  /* 0x008000000800780b */ /* 0x000fe20003f8e000 */
[----:B------:R-:W-:-:S02]  /*0780*/  IMAD.MOV.U32 R60, RZ, RZ, 0x3e800000 ;  /* 0x3e800000ff3c7424 */ /* 0x000fc400078e00ff */
[----:B------:R-:W-:Y:S02]  /*0790*/  FADD R4, R2, 0.0010000000474974513054 ;  /* 0x3a83126f02047421 */ /* 0x000fe40000000000 */
[----:B------:R-:W-:Y:S01]  /*07a0*/  @P2 FMUL R8, R8, 0.25 ;  /* 0x3e80000008082820 */ /* 0x000fe20000400000 */
[----:B------:R-:W-:Y:S01]  /*07b0*/  FSEL R2, R60, 1, P2 ;  /* 0x3f8000003c027808 */ /* 0x000fe20001000000 */
[----:B0-----:R-:W0:Y:S01]  /*07c0*/  MUFU.SQRT R68, R4 ;  /* 0x0000000400447308 */ /* 0x001e220000002000 */
[----:B-----5:R-:W-:Y:S02]  /*07d0*/  FSETP.GT.AND P2, PT, R59, 8.50705917302346158658e+37, PT ;  /* 0x7e8000003b00780b */ /* 0x020fe40003f44000 */
[----:B------:R-:W-:-:S03]  /*07e0*/  SEL R3, R3, RZ, P1 ;  /* 0x000000ff03037207 */ /* 0x000fc60000800000 */
[----:B------:R-:W-:Y:S01]  /*07f0*/  @!P4 FMUL R8, R8, 16777216 ;  /* 0x4b8000000808c820 */ /* 0x000fe20000400000 */
[----:B------:R-:W-:Y:S01]  /*0800*/  @!P4 FMUL R2, R2, 16777216 ;  /* 0x4b8000000202c820 */ /* 0x000fe20000400000 */
[----:B------:R-:W-:Y:S01]  /*0810*/  FSETP.GEU.AND P4, PT, R59, 1.175494350822287508e-38, PT ;  /* 0x008000003b00780b */ /* 0x000fe20003f8e000 */
[----:B------:R-:W-:Y:S01]  /*0820*/  FADD R5, R3, 0.0010000000474974513054 ;  /* 0x3a83126f03057421 */ /* 0x000fe20000000000 */
[----:B------:R-:W-:-:S03]  /*0830*/  FSEL R43, R60, 1, P2 ;  /* 0x3f8000003c2b7808 */ /* 0x000fc60001000000 */
[----:B------:R-:W2:Y:S01]  /*0840*/  MUFU.SQRT R65, R5 ;  /* 0x0000000500417308 */ /* 0x000ea20000002000 */
[----:B------:R-:W-:Y:S01]  /*0850*/  @P2 FMUL R59, R59, 0.25 ;  /* 0x3e8000003b3b2820 */ /* 0x000fe20000400000 */
[----:B0-----:R-:W-:-:S06]  /*0860*/  FSETP.GT.AND P2, PT, R68, 8.50705917302346158658e+37, PT ;  /* 0x7e8000004400780b */ /* 0x001fcc0003f44000 */
[----:B------:R-:W-:Y:S01]  /*0870*/  @!P4 FMUL R59, R59, 16777216 ;  /* 0x4b8000003b3bc820 */ /* 0x000fe20000400000 */
[----:B------:R-:W-:Y:S01]  /*0880*/  @!P4 FMUL R43, R43, 16777216 ;  /* 0x4b8000002b2bc820 */ /* 0x000fe20000400000 */
[----:B------:R-:W-:Y:S02]  /*0890*/  FSETP.GEU.AND P4, PT, R68, 1.175494350822287508e-38, PT ;  /* 0x008000004400780b */ /* 0x000fe40003f8e000 */
[----:B------:R-:W-:-:S03]  /*08a0*/  FSEL R41, R60, 1, P2 ;  /* 0x3f8000003c297808 */ /* 0x000fc60001000000 */
[----:B------:R-:W-:Y:S01]  /*08b0*/  @P2 FMUL R68, R68, 0.25 ;  /* 0x3e80000044442820 */ /* 0x000fe20000400000 */
[----:B--2---:R-:W-:Y:S01]  /*08c0*/  FSETP.GT.AND P2, PT, R65, 8.50705917302346158658e+37, PT ;  /* 0x7e8000004100780b */ /* 0x004fe20003f44000 */
[----:B------:R-:W-:Y:S01]  /*08d0*/  VIADD R21, R42, 0x2 ;  /* 0x000000022a157836 */ /* 0x000fe20000000000 */
[----:B------:R-:W0:Y:S05]  /*08e0*/  MUFU.RCP R67, R8 ;  /* 0x0000000800437308 */ /* 0x000e2a0000001000 */
[----:B------:R-:W-:Y:S01]  /*08f0*/  @!P4 FMUL R68, R68, 16777216 ;  /* 0x4b8000004444c820 */ /* 0x000fe20000400000 */
[----:B------:R-:W-:Y:S01]  /*0900*/  @!P4 FMUL R41, R41, 16777216 ;  /* 0x4b8000002929c820 */ /* 0x000fe20000400000 */
[----:B------:R-:W-:Y:S01]  /*0910*/  FSETP.GEU.AND P4, PT, R65, 1.175494350822287508e-38, PT ;  /* 0x008000004100780b */ /* 0x000fe20003f8e000 */
[----:B------:R-:W-:Y:S01]  /*0920*/  IMAD.HI R3, R21, 0x2e8ba2e9, RZ ;  /* 0x2e8ba2e915037827 */ /* 0x000fe200078e02ff */
[----:B-1----:R-:W1:Y:S03]  /*0930*/  MUFU.RCP R70, R59 ;  /* 0x0000003b00467308 */ /* 0x002e660000001000 */
[----:B------:R-:W-:Y:S01]  /*0940*/  @P2 FMUL R65, R65, 0.25 ;  /* 0x3e80000041412820 */ /* 0x000fe20000400000 */
[----:B------:R-:W-:-:S02]  /*0950*/  SHF.R.U32.HI R4, RZ, 0x1f, R3 ;  /* 0x0000001fff047819 */ /* 0x000fc40000011603 */
[----:B------:R-:W-:Y:S02]  /*0960*/  FSEL R55, R60, 1, P2 ;  /* 0x3f8000003c377808 */ /* 0x000fe40001000000 */
[----:B------:R-:W2:Y:S01]  /*0970*/  MUFU.RCP R68, R68 ;  /* 0x0000004400447308 */ /* 0x000ea20000001000 */
[----:B------:R-:W-:Y:S02]  /*0980*/  LEA.HI.SX32 R4, R3, R4, 0x1c ;  /* 0x0000000403047211 */ /* 0x000fe400078fe2ff */
[----:B------:R-:W-:Y:S01]  /*0990*/  @!P4 FMUL R65, R65, 16777216 ;  /* 0x4b8000004141c820 */ /* 0x000fe20000400000 */
[----:B------:R-:W-:Y:S01]  /*09a0*/  ISETP.GE.U32.AND P2, PT, R0, 0x16, PT ;  /* 0x000000160000780c */ /* 0x000fe20003f46070 */
[----:B------:R-:W-:Y:S01]  /*09b0*/  FADD R3, R20, R35 ;  /* 0x0000002314037221 */ /* 0x000fe20000000000 */
[----:B0-----:R-:W-:Y:S01]  /*09c0*/  FMUL R20, R67, R2 ;  /* 0x0000000243147220 */ /* 0x001fe20000400000 */
[----:B------:R-:W-:Y:S01]  /*09d0*/  SEL R2, R17, RZ, P3 ;  /* 0x000000ff11027207 */ /* 0x000fe20001800000 */
[----:B------:R-:W0:Y:S01]  /*09e0*/  MUFU.RCP R0, R65 ;  /* 0x0000004100007308 */ /* 0x000e220000001000 */
[----:B------:R-:W-:Y:S01]  /*09f0*/  SEL R23, R23, RZ, P3 ;  /* 0x000000ff17177207 */ /* 0x000fe20001800000 */
[----:B------:R-:W-:Y:S01]  /*0a00*/  FADD R5, R13, R64 ;  /* 0x000000400d057221 */ /* 0x000fe20000000000 */
[----:B-1----:R-:W-:Y:S01]  /*0a10*/  FMUL R13, R70, R43 ;  /* 0x0000002b460d7220 */ /* 0x002fe20000400000 */
[----:B------:R-:W-:-:S02]  /*0a20*/  SEL R18, R18, RZ, P1 ;  /* 0x000000ff12127207 */ /* 0x000fc40000800000 */
[----:B------:R-:W-:Y:S01]  /*0a30*/  FADD R2, R2, -R23 ;  /* 0x8000001702027221 */ /* 0x000fe20000000000 */
[----:B----4-:R-:W-:Y:S01]  /*0a40*/  SEL R17, R24, RZ, P1 ;  /* 0x000000ff18117207 */ /* 0x010fe20000800000 */
[----:B------:R-:W-:Y:S02]  /*0a50*/  IMAD R21, R4, -0x58, R21 ;  /* 0xffffffa804157824 */ /* 0x000fe400078e0215 */
[----:B------:R-:W-:Y:S01]  /*0a60*/  FADD R4, R11, R58 ;  /* 0x0000003a0b047221 */ /* 0x000fe20000000000 */
[----:B------:R-:W-:Y:S01]  /*0a70*/  SEL R11, R16, RZ, P3 ;  /* 0x000000ff100b7207 */ /* 0x000fe20001800000 */
[----:B------:R-:W-:Y:S01]  /*0a80*/  FMUL R13, R13, R2 ;  /* 0x000000020d0d7220 */ /* 0x000fe20000400000 */
[----:B------:R-:W-:Y:S01]  /*0a90*/  @!P4 FMUL R55, R55, 16777216 ;  /* 0x4b8000003737c820 */ /* 0x000fe20000400000 */
[----:B------:R-:W-:Y:S01]  /*0aa0*/  SEL R16, R25, RZ, P1 ;  /* 0x000000ff19107207 */ /* 0x000fe20000800000 */
[----:B--2---:R-:W-:Y:S01]  /*0ab0*/  FMUL R41, R68, R41 ;  /* 0x0000002944297220 */ /* 0x004fe20000400000 */
[----:B------:R-:W-:Y:S01]  /*0ac0*/  SEL R19, R19, RZ, P1 ;  /* 0x000000ff13137207 */ /* 0x000fe20000800000 */
[----:B------:R-:W-:Y:S01]  /*0ad0*/  FADD R2, R18, -R17 ;  /* 0x8000001112027221 */ /* 0x000fe20000000000 */
[----:B---3--:R-:W-:Y:S01]  /*0ae0*/  SEL R17, R36, RZ, P1 ;  /* 0x000000ff24117207 */ /* 0x008fe20000800000 */
[----:B0-----:R-:W-:Y:S01]  /*0af0*/  FMUL R55, R0, R55 ;  /* 0x0000003700377220 */ /* 0x001fe20000400000 */
[----:B------:R-:W-:Y:S01]  /*0b00*/  SEL R44, R44, RZ, P1 ;  /* 0x000000ff2c2c7207 */ /* 0x000fe20000800000 */
[----:B------:R-:W-:Y:S01]  /*0b10*/  FMUL R2, R41, R2 ;  /* 0x0000000229027220 */ /* 0x000fe20000400000 */
[----:B------:R-:W-:Y:S01]  /*0b20*/  FADD R0, R19, -R16 ;  /* 0x8000001013007221 */ /* 0x000fe20000000000 */
[----:B------:R-:W-:-:S02]  /*0b30*/  SEL R16, R27, RZ, P3 ;  /* 0x000000ff1b107207 */ /* 0x000fc40001800000 */
[----:B------:R-:W-:Y:S01]  /*0b40*/  SEL R29, R29, RZ, P3 ;  /* 0x000000ff1d1d7207 */ /* 0x000fe20001800000 */
[----:B------:R-:W-:Y:S01]  /*0b50*/  FFMA R2, R17, R2, R44 ;  /* 0x0000000211027223 */ /* 0x000fe2000000002c */
[----:B------:R-:W-:Y:S02]  /*0b60*/  SEL R22, R22, RZ, P3 ;  /* 0x000000ff16167207 */ /* 0x000fe40001800000 */
[----:B------:R-:W-:Y:S02]  /*0b70*/  SEL R37, R37, RZ, P1 ;  /* 0x000000ff25257207 */ /* 0x000fe40000800000 */
[----:B------:R-:W-:Y:S02]  /*0b80*/  SEL R57, R57, RZ, P1 ;  /* 0x000000ff39397207 */ /* 0x000fe40000800000 */
[----:B------:R-:W-:Y:S02]  /*0b90*/  SEL R26, R26, RZ, P3 ;  /* 0x000000ff1a1a7207 */ /* 0x000fe40001800000 */
[----:B------:R-:W-:-:S02]  /*0ba0*/  CS2R R24, SRZ ;  /* 0x0000000000187805 */ /* 0x000fc4000001ff00 */
[----:B------:R-:W-:Y:S02]  /*0bb0*/  SEL R18, R45, RZ, P1 ;  /* 0x000000ff2d127207 */ /* 0x000fe40000800000 */
[----:B------:R-:W-:Y:S01]  /*0bc0*/  SEL R38, R38, RZ, P3 ;  /* 0x000000ff26267207 */ /* 0x000fe20001800000 */
[----:B------:R-:W-:Y:S01]  /*0bd0*/  FADD R8, R61, R62 ;  /* 0x0000003e3d087221 */ /* 0x000fe20000000000 */
[----:B------:R-:W-:Y:S01]  /*0be0*/  SEL R17, R56, RZ, P1 ;  /* 0x000000ff38117207 */ /* 0x000fe20000800000 */
[----:B------:R-:W-:Y:S01]  /*0bf0*/  FFMA R13, R16, R13, R29 ;  /* 0x0000000d100d7223 */ /* 0x000fe2000000001d */
[----:B------:R-:W-:Y:S01]  /*0c00*/  ISETP.GT.AND P1, PT, R21, 0x41, P5 ;  /* 0x000000411500780c */ /* 0x000fe20002f24270 */
[----:B------:R-:W-:Y:S01]  /*0c10*/  FADD R11, R11, -R22 ;  /* 0x800000160b0b7221 */ /* 0x000fe20000000000 */
[----:B------:R-:W-:Y:S01]  /*0c20*/  SEL R16, R39, RZ, P3 ;  /* 0x000000ff27107207 */ /* 0x000fe20001800000 */
[----:B------:R-:W-:Y:S01]  /*0c30*/  FMUL R0, R55, R0 ;  /* 0x0000000037007220 */ /* 0x000fe20000400000 */
[----:B------:R-:W-:Y:S01]  /*0c40*/  SEL R19, R28, RZ, P3 ;  /* 0x000000ff1c137207 */ /* 0x000fe20001800000 */
[----:B------:R-:W-:Y:S01]  /*0c50*/  FMUL R11, R20, R11 ;  /* 0x0000000b140b7220 */ /* 0x000fe20000400000 */
[----:B------:R-:W-:Y:S01]  /*0c60*/  FADD R2, R17, R2 ;  /* 0x0000000211027221 */ /* 0x000fe20000000000 */
[----:B------:R-:W-:Y:S01]  /*0c70*/  FADD R13, R16, R13 ;  /* 0x0000000d100d7221 */ /* 0x000fe20000000000 */
[----:B------:R-:W-:-:S04]  /*0c80*/  IMAD.WIDE R16, R21, 0x4, R14 ;  /* 0x0000000415107825 */ /* 0x000fc800078e020e */
[----:B------:R-:W-:Y:S01]  /*0c90*/  FFMA R11, R26, R11, R19 ;  /* 0x0000000b1a0b7223 */ /* 0x000fe20000000013 */
[----:B------:R-:W-:Y:S01]  /*0ca0*/  FFMA R0, R37, R0, R18 ;  /* 0x0000000025007223 */ /* 0x000fe20000000012 */
[----:B------:R-:W-:Y:S01]  /*0cb0*/  ISETP.GT.AND P3, PT, R12, 0x2b, PT ;  /* 0x0000002b0c00780c */ /* 0x000fe20003f64270 */
[----:B------:R-:W-:Y:S01]  /*0cc0*/  IMAD.WIDE R52, R21, 0x4, R52 ;  /* 0x0000000415347825 */ /* 0x000fe200078e0234 */
[----:B------:R-:W2:Y:S03]  /*0cd0*/  @P1 LDG.E.EL.64 R24, desc[UR4][R16.64+-0x108] ;  /* 0xfffef80410181981 */ /* 0x000ea6000c2e1b00 */
[----:B------:R-:W-:Y:S01]  /*0ce0*/  FADD R11, R38, R11 ;  /* 0x0000000b260b7221 */ /* 0x000fe20000000000 */
[----:B------:R-:W-:Y:S01]  /*0cf0*/  FADD R0, R57, R0 ;  /* 0x0000000039007221 */ /* 0x000fe20000000000 */
[----:B------:R-:W-:Y:S01]  /*0d00*/  ISETP.GT.AND P4, PT, R12, 0x41, PT ;  /* 0x000000410c00780c */ /* 0x000fe20003f84270 */
[C---:B------:R-:W-:Y:S01]  /*0d10*/  IMAD.WIDE R48, R21.reuse, 0x4, R48 ;  /* 0x0000000415307825 */ /* 0x040fe200078e0230 */
[----:B------:R-:W-:Y:S01]  /*0d20*/  ISETP.LT.AND P3, PT, R21, 0x42, P3 ;  /* 0x000000421500780c */ /* 0x000fe20001f61270 */
[----:B------:R-:W0:Y:S01]  /*0d30*/  LDC.64 R68, c[0x0][0x230] ;  /* 0x00008c00ff447b82 */ /* 0x000e220000000a00 */
[----:B------:R-:W-:-:S02]  /*0d40*/  @P2 FSEL R4, R11, RZ, P4 ;  /* 0x000000ff0b042208 */ /* 0x000fc40002000000 */
[----:B------:R-:W-:Y:S02]  /*0d50*/  @P2 FSEL R8, R13, RZ, P4 ;  /* 0x000000ff0d082208 */ /* 0x000fe40002000000 */
[----:B------:R-:W-:Y:S02]  /*0d60*/  @P2 FSEL R3, R2, RZ, P4 ;  /* 0x000000ff02032208 */ /* 0x000fe40002000000 */
[----:B------:R-:W-:Y:S02]  /*0d70*/  @P2 FSEL R5, R0, RZ, P4 ;  /* 0x000000ff00052208 */ /* 0x000fe40002000000 */
[----:B------:R-:W-:Y:S01]  /*0d80*/  ISETP.LT.AND P2, PT, R10, 0x40, P3 ;  /* 0x000000400a00780c */ /* 0x000fe20001f41270 */
[----:B------:R-:W-:-:S03]  /*0d90*/  VIADD R0, R21, 0xffffffd4 ;  /* 0xffffffd415007836 */ /* 0x000fc60000000000 */
[----:B------:R-:W-:Y:S01]  /*0da0*/  ISETP.LT.AND P2, PT, R42, 0x160, P2 ;  /* 0x000001602a00780c */ /* 0x000fe20001741270 */
[----:B------:R-:W-:Y:S01]  /*0db0*/  IMAD.IADD R29, R66, 0x1, R0 ;  /* 0x00000001421d7824 */ /* 0x000fe200078e0200 */
[----:B------:R-:W-:Y:S02]  /*0dc0*/  CS2R R56, SRZ ;  /* 0x0000000000387805 */ /* 0x000fe4000001ff00 */
[----:B------:R-:W-:Y:S01]  /*0dd0*/  CS2R R18, SRZ ;  /* 0x0000000000127805 */ /* 0x000fe2000001ff00 */
[----:B------:R-:W-:-:S04]  /*0de0*/  IMAD.WIDE R26, R29, 0x4, R6 ;  /* 0x000000041d1a7825 */ /* 0x000fc800078e0206 */
[----:B------:R-:W-:-:S04]  /*0df0*/  IMAD.WIDE R28, R29, 0x4, R30 ;  /* 0x000000041d1c7825 */ /* 0x000fc800078e021e */
[----:B------:R1:W3:Y:S04]  /*0e00*/  @P2 LDG.E.EL.64 R56, desc[UR4][R26.64] ;  /* 0x000000041a382981 */ /* 0x0002e8000c2e1b00 */
[----:B------:R-:W4:Y:S01]  /*0e10*/  @P2 LDG.E.EL.64 R18, desc[UR4][R28.64] ;  /* 0x000000041c122981 */ /* 0x000f22000c2e1b00 */
[----:B------:R-:W-:Y:S02]  /*0e20*/  PLOP3.LUT P4, PT, P0, P3, PT, 0x80, 0x0 ;  /* 0x000000000000781c */ /* 0x000fe40000787070 */
[----:B-1----:R-:W-:Y:S01]  /*0e30*/  P2R R26, PR, RZ, 0x8 ;  /* 0x00000008ff1a7803 */ /* 0x002fe20000000000 */
[----:B------:R-:W-:Y:S01]  /*0e40*/  IMAD.IADD R37, R63, 0x1, R0 ;  /* 0x000000013f257824 */ /* 0x000fe200078e0200 */
[----:B------:R-:W-:-:S03]  /*0e50*/  CS2R R22, SRZ ;  /* 0x0000000000167805 */ /* 0x000fc6000001ff00 */
[----:B------:R-:W-:-:S06]  /*0e60*/  IMAD.WIDE R6, R37, 0x4, R6 ;  /* 0x0000000425067825 */ /* 0x000fcc00078e0206 */
[----:B------:R1:W5:Y:S02]  /*0e70*/  @P4 LDG.E.EL.64 R22, desc[UR4][R6.64] ;  /* 0x0000000406164981 */ /* 0x000364000c2e1b00 */
[----:B-1----:R-:W-:Y:S02]  /*0e80*/  CS2R R6, SRZ ;  /* 0x0000000000067805 */ /* 0x002fe4000001ff00 */
[----:B------:R-:W-:Y:S01]  /*0e90*/  CS2R R14, SRZ ;  /* 0x00000000000e7805 */ /* 0x000fe2000001ff00 */
[----:B------:R-:W-:-:S05]  /*0ea0*/  IMAD.WIDE R36, R37, 0x4, R30 ;  /* 0x0000000425247825 */ /* 0x000fca00078e021e */
[----:B------:R-:W5:Y:S01]  /*0eb0*/  @P4 LDG.E.EL.64 R14, desc[UR4][R36.64] ;  /* 0x00000004240e4981 */ /* 0x000f62000c2e1b00 */
[----:B--2---:R-:W-:-:S05]  /*0ec0*/  SEL R20, R24, RZ, P1 ;  /* 0x000000ff18147207 */ /* 0x004fca0000800000 */
[----:B------:R-:W-:Y:S01]  /*0ed0*/  FADD R20, R20, 0.0010000000474974513054 ;  /* 0x3a83126f14147421 */ /* 0x000fe20000000000 */
[----:B------:R-:W-:-:S05]  /*0ee0*/  SEL R13, R25, RZ, P1 ;  /* 0x000000ff190d7207 */ /* 0x000fca0000800000 */
[----:B------:R-:W1:Y:S01]  /*0ef0*/  MUFU.SQRT R20, R20 ;  /* 0x0000001400147308 */ /* 0x000e620000002000 */
[----:B------:R-:W-:Y:S01]  /*0f00*/  FADD R13, R13, 0.0010000000474974513054 ;  /* 0x3a83126f0d0d7421 */ /* 0x000fe20000000000 */
[----:B---3--:R-:W-:Y:S02]  /*0f10*/  SEL R41, R56, RZ, P2 ;  /* 0x000000ff38297207 */ /* 0x008fe40001000000 */
[----:B------:R-:W-:-:S04]  /*0f20*/  SEL R57, R57, RZ, P2 ;  /* 0x000000ff39397207 */ /* 0x000fc80001000000 */
[----:B------:R-:W2:Y:S01]  /*0f30*/  MUFU.SQRT R56, R13 ;  /* 0x0000000d00387308 */ /* 0x000ea20000002000 */
[----:B----4-:R-:W-:Y:S02]  /*0f40*/  SEL R18, R18, RZ, P2 ;  /* 0x000000ff12127207 */ /* 0x010fe40001000000 */
[----:B------:R-:W-:Y:S02]  /*0f50*/  SEL R58, R19, RZ, P2 ;  /* 0x000000ff133a7207 */ /* 0x000fe40001000000 */
[C---:B-1----:R-:W-:Y:S02]  /*0f60*/  FSETP.GT.AND P2, PT, R20.reuse, 8.50705917302346158658e+37, PT ;  /* 0x7e8000001400780b */ /* 0x042fe40003f44000 */
[----:B------:R-:W-:Y:S02]  /*0f70*/  FSETP.GEU.AND P3, PT, R20, 1.175494350822287508e-38, PT ;  /* 0x008000001400780b */ /* 0x000fe40003f6e000 */
[----:B------:R-:W-:-:S09]  /*0f80*/  FSEL R11, R60, 1, P2 ;  /* 0x3f8000003c0b7808 */ /* 0x000fd20001000000 */
[----:B------:R-:W-:Y:S01]  /*0f90*/  @P2 FMUL R20, R20, 0.25 ;  /* 0x3e80000014142820 */ /* 0x000fe20000400000 */
[C---:B--2---:R-:W-:Y:S02]  /*0fa0*/  FSETP.GT.AND P2, PT, R56.reuse, 8.50705917302346158658e+37, PT ;  /* 0x7e8000003800780b */ /* 0x044fe40003f44000 */
[----:B------:R-:W-:Y:S02]  /*0fb0*/  FSETP.GEU.AND P5, PT, R56, 1.175494350822287508e-38, PT ;  /* 0x008000003800780b */ /* 0x000fe40003fae000 */
[----:B------:R-:W-:-:S09]  /*0fc0*/  FSEL R13, R60, 1, P2 ;  /* 0x3f8000003c0d7808 */ /* 0x000fd20001000000 */
[----:B------:R-:W-:Y:S01]  /*0fd0*/  @P2 FMUL R56, R56, 0.25 ;  /* 0x3e80000038382820 */ /* 0x000fe20000400000 */
[----:B------:R-:W-:-:S13]  /*0fe0*/  ISETP.GT.AND P2, PT, R21, 0x41, P0 ;  /* 0x000000411500780c */ /* 0x000fda0000744270 */
[----:B------:R1:W2:Y:S01]  /*0ff0*/  @P2 LDG.E.EL.64 R6, desc[UR4][R16.64+-0x108] ;  /* 0xfffef80410062981 */ /* 0x0002a2000c2e1b00 */
[----:B------:R-:W-:Y:S02]  /*1000*/  P2R R24, PR, RZ, 0x2 ;  /* 0x00000002ff187803 */ /* 0x000fe40000000000 */
[----:B-----5:R-:W-:Y:S02]  /*1010*/  SEL R2, R22, RZ, P4 ;  /* 0x000000ff16027207 */ /* 0x020fe40002000000 */
[----:B------:R-:W-:Y:S02]  /*1020*/  SEL R0, R23, RZ, P4 ;  /* 0x000000ff17007207 */ /* 0x000fe40002000000 */
[----:B------:R-:W-:Y:S02]  /*1030*/  SEL R19, R14, RZ, P4 ;  /* 0x000000ff0e137207 */ /* 0x000fe40002000000 */
[----:B------:R-:W-:Y:S01]  /*1040*/  SEL R35, R15, RZ, P4 ;  /* 0x000000ff0f237207 */ /* 0x000fe20002000000 */
[----:B------:R-:W-:Y:S01]  /*1050*/  VIADD R39, R21, 0xffffffbe ;  /* 0xffffffbe15277836 */ /* 0x000fe20000000000 */
[----:B------:R-:W-:-:S03]  /*1060*/  CS2R R36, SRZ ;  /* 0x0000000000247805 */ /* 0x000fc6000001ff00 */
[----:B------:R-:W-:-:S04]  /*1070*/  IMAD.IADD R23, R66, 0x1, R39 ;  /* 0x0000000142177824 */ /* 0x000fc800078e0227 */
[----:B------:R-:W-:Y:S01]  /*1080*/  IMAD.WIDE R22, R23, 0x4, R32 ;  /* 0x0000000417167825 */ /* 0x000fe200078e0220 */
[----:B------:R-:W-:-:S03]  /*1090*/  CS2R R44, SRZ ;  /* 0x00000000002c7805 */ /* 0x000fc6000001ff00 */
[----:B------:R-:W-:Y:S01]  /*10a0*/  IMAD.IADD R27, R34, 0x1, R39 ;  /* 0x00000001221b7824 */ /* 0x000fe200078e0227 */
[----:B-1----:R-:W-:Y:S01]  /*10b0*/  CS2R R16, SRZ ;  /* 0x0000000000107805 */ /* 0x002fe2000001ff00 */
[----:B------:R-:W-:Y:S01]  /*10c0*/  IMAD.WIDE R50, R21, 0x4, R50 ;  /* 0x0000000415327825 */ /* 0x000fe200078e0232 */
[----:B--2---:R-:W-:Y:S02]  /*10d0*/  SEL R6, R6, RZ, P2 ;  /* 0x000000ff06067207 */ /* 0x004fe40001000000 */
[----:B------:R-:W-:-:S03]  /*10e0*/  SEL R7, R7, RZ, P2 ;  /* 0x000000ff07077207 */ /* 0x000fc60001000000 */
[----:B------:R-:W-:Y:S02]  /*10f0*/  FADD R6, R6, 0.0010000000474974513054 ;  /* 0x3a83126f06067421 */ /* 0x000fe40000000000 */
[----:B------:R-:W-:Y:S02]  /*1100*/  FADD R7, R7, 0.0010000000474974513054 ;  /* 0x3a83126f07077421 */ /* 0x000fe40000000000 */
[----:B------:R-:W1:Y:S08]  /*1110*/  MUFU.SQRT R55, R6 ;  /* 0x0000000600377308 */ /* 0x000e700000002000 */
[----:B------:R-:W2:Y:S01]  /*1120*/  MUFU.SQRT R43, R7 ;  /* 0x00000007002b7308 */ /* 0x000ea20000002000 */
[----:B-1----:R-:W-:-:S02]  /*1130*/  FSETP.GT.AND P6, PT, R55, 8.50705917302346158658e+37, PT ;  /* 0x7e8000003700780b */ /* 0x002fc40003fc4000 */
[----:B--2---:R-:W-:Y:S02]  /*1140*/  FSETP.GT.AND P1, PT, R43, 8.50705917302346158658e+37, PT ;  /* 0x7e8000002b00780b */ /* 0x004fe40003f24000 */
[----:B------:R-:W-:Y:S02]  /*1150*/  FSETP.GEU.AND P4, PT, R55, 1.175494350822287508e-38, PT ;  /* 0x008000003700780b */ /* 0x000fe40003f8e000 */
[----:B------:R-:W-:-:S07]  /*1160*/  FSEL R14, R60, 1, P6 ;  /* 0x3f8000003c0e7808 */ /* 0x000fce0003000000 */
[----:B------:R-:W-:Y:S01]  /*1170*/  @P6 FMUL R55, R55, 0.25 ;  /* 0x3e80000037376820 */ /* 0x000fe20000400000 */
[C---:B------:R-:W-:Y:S02]  /*1180*/  FSETP.GEU.AND P6, PT, R43.reuse, 1.175494350822287508e-38, PT ;  /* 0x008000002b00780b */ /* 0x040fe40003fce000 */
[----:B------:R-:W-:Y:S01]  /*1190*/  FSEL R15, R60, 1, P1 ;  /* 0x3f8000003c0f7808 */ /* 0x000fe20000800000 */
[----:B------:R-:W-:Y:S01]  /*11a0*/  @P1 FMUL R43, R43, 0.25 ;  /* 0x3e8000002b2b1820 */ /* 0x000fe20000400000 */
[----:B------:R-:W-:Y:S02]  /*11b0*/  ISETP.NE.AND P1, PT, R24, RZ, PT ;  /* 0x000000ff1800720c */ /* 0x000fe40003f25270 */
[----:B------:R-:W-:Y:S02]  /*11c0*/  CS2R R24, SRZ ;  /* 0x0000000000187805 */ /* 0x000fe4000001ff00 */
[----:B------:R-:W-:-:S09]  /*11d0*/  CS2R R6, SRZ ;  /* 0x0000000000067805 */ /* 0x000fd2000001ff00 */
[----:B------:R1:W2:Y:S04]  /*11e0*/  @P1 LDG.E.EL.64 R36, desc[UR4][R22.64] ;  /* 0x0000000416241981 */ /* 0x0002a8000c2e1b00 */
[----:B------:R-:W3:Y:S04]  /*11f0*/  @P1 LDG.E.EL.64 R24, desc[UR4][R52.64+-0x108] ;  /* 0xfffef80434181981 */ /* 0x000ee8000c2e1b00 */
[----:B------:R-:W4:Y:S01]  /*1200*/  @P1 LDG.E.EL.64 R16, desc[UR4][R48.64+-0x108] ;  /* 0xfffef80430101981 */ /* 0x000f22000c2e1b00 */
[----:B-1----:R-:W-:-:S03]  /*1210*/  IMAD.WIDE R22, R27, 0x4, R46 ;  /* 0x000000041b167825 */ /* 0x002fc600078e022e */
[----:B------:R-:W5:Y:S04]  /*1220*/  @P1 LDG.E.EL.64 R6, desc[UR4][R50.64+-0x108] ;  /* 0xfffef80432061981 */ /* 0x000f68000c2e1b00 */
[----:B------:R1:W5:Y:S01]  /*1230*/  @P1 LDG.E.EL.64 R44, desc[UR4][R22.64] ;  /* 0x00000004162c1981 */ /* 0x000362000c2e1b00 */
[----:B------:R-:W-:Y:S01]  /*1240*/  @!P5 FMUL R56, R56, 16777216 ;  /* 0x4b8000003838d820 */ /* 0x000fe20000400000 */
[----:B------:R-:W-:Y:S01]  /*1250*/  @!P5 FMUL R13, R13, 16777216 ;  /* 0x4b8000000d0dd820 */ /* 0x000fe20000400000 */
[----:B------:R-:W-:Y:S01]  /*1260*/  VIADD R67, R12, 0xffffffea ;  /* 0xffffffea0c437836 */ /* 0x000fe20000000000 */
[----:B------:R-:W-:Y:S01]  /*1270*/  ISETP.NE.AND P5, PT, R40, RZ, PT ;  /* 0x000000ff2800720c */ /* 0x000fe20003fa5270 */
[----:B------:R-:W-:Y:S01]  /*1280*/  @!P4 FMUL R55, R55, 16777216 ;  /* 0x4b8000003737c820 */ /* 0x000fe20000400000 */
[----:B------:R-:W-:-:S02]  /*1290*/  @!P4 FMUL R14, R14, 16777216 ;  /* 0x4b8000000e0ec820 */ /* 0x000fc40000400000 */
[----:B------:R-:W-:Y:S01]  /*12a0*/  ISETP.LT.U32.AND P4, PT, R67, 0x16, P5 ;  /* 0x000000164300780c */ /* 0x000fe20002f81070 */
[--C-:B------:R-:W-:Y:S02]  /*12b0*/  IMAD.IADD R27, R63, 0x1, R39.reuse ;  /* 0x000000013f1b7824 */ /* 0x100fe400078e0227 */
[----:B------:R-:W-:Y:S01]  /*12c0*/  IMAD.IADD R39, R54, 0x1, R39 ;  /* 0x0000000136277824 */ /* 0x000fe200078e0227 */
[----:B-1----:R-:W-:Y:S01]  /*12d0*/  CS2R R22, SRZ ;  /* 0x0000000000167805 */ /* 0x002fe2000001ff00 */
[----:B------:R-:W-:Y:S01]  /*12e0*/  @!P3 FMUL R20, R20, 16777216 ;  /* 0x4b8000001414b820 */ /* 0x000fe20000400000 */
[----:B------:R-:W-:Y:S01]  /*12f0*/  @!P3 FMUL R11, R11, 16777216 ;  /* 0x4b8000000b0bb820 */ /* 0x000fe20000400000 */
[----:B------:R-:W-:Y:S01]  /*1300*/  IMAD.WIDE R46, R39, 0x4, R46 ;  /* 0x00000004272e7825 */ /* 0x000fe200078e022e */
[----:B------:R-:W-:Y:S02]  /*1310*/  ISETP.NE.AND P3, PT, R26, RZ, PT ;  /* 0x000000ff1a00720c */ /* 0x000fe40003f65270 */
[----:B------:R-:W-:Y:S01]  /*1320*/  CS2R R28, SRZ ;  /* 0x00000000001c7805 */ /* 0x000fe2000001ff00 */
[----:B0-----:R-:W-:-:S04]  /*1330*/  IMAD.WIDE R38, R12, 0x4, R68 ;  /* 0x000000040c267825 */ /* 0x001fc800078e0244 */
[----:B------:R-:W-:Y:S01]  /*1340*/  IMAD.WIDE R32, R27, 0x4, R32 ;  /* 0x000000041b207825 */ /* 0x000fe200078e0220 */
[----:B------:R-:W-:Y:S01]  /*1350*/  CS2R R26, SRZ ;  /* 0x00000000001a7805 */ /* 0x000fe2000001ff00 */
[----:B------:R-:W5:Y:S04]  /*1360*/  @P4 LDG.E.EL.64 R22, desc[UR4][R38.64+-0x58] ;  /* 0xffffa80426164981 */ /* 0x000f68000c2e1b00 */
[----:B------:R-:W5:Y:S04]  /*1370*/  @P2 LDG.E.EL.64 R28, desc[UR4][R52.64+-0x108] ;  /* 0xfffef804341c2981 */ /* 0x000f68000c2e1b00 */
[----:B------:R0:W5:Y:S02]  /*1380*/  @P2 LDG.E.EL.64 R26, desc[UR4][R32.64] ;  /* 0x00000004201a2981 */ /* 0x000164000c2e1b00 */
[----:B0-----:R-:W-:-:S06]  /*1390*/  CS2R R32, SRZ ;  /* 0x0000000000207805 */ /* 0x001fcc000001ff00 */
[----:B------:R0:W5:Y:S01]  /*13a0*/  @P2 LDG.E.EL.64 R32, desc[UR4][R48.64+-0x108] ;  /* 0xfffef80430202981 */ /* 0x000162000c2e1b00 */
[----:B--2---:R-:W-:Y:S02]  /*13b0*/  SEL R59, R36, RZ, P1 ;  /* 0x000000ff243b7207 */ /* 0x004fe40000800000 */
[----:B------:R-:W-:Y:S02]  /*13c0*/  SEL R61, R37, RZ, P1 ;  /* 0x000000ff253d7207 */ /* 0x000fe40000800000 */
[----:B------:R-:W-:Y:S02]  /*13d0*/  CS2R R36, SRZ ;  /* 0x0000000000247805 */ /* 0x000fe4000001ff00 */
[----:B---3--:R-:W-:Y:S02]  /*13e0*/  SEL R52, R24, RZ, P1 ;  /* 0x000000ff18347207 */ /* 0x008fe40000800000 */
[----:B------:R-:W-:Y:S02]  /*13f0*/  SEL R62, R25, RZ, P1 ;  /* 0x000000ff193e7207 */ /* 0x000fe40000800000 */
[----:B------:R-:W-:Y:S01]  /*1400*/  CS2R R24, SRZ ;  /* 0x0000000000187805 */ /* 0x000fe2000001ff00 */
[----:B------:R-:W2:Y:S01]  /*1410*/  @P2 LDG.E.EL.64 R36, desc[UR4][R50.64+-0x108] ;  /* 0xfffef80432242981 */ /* 0x000ea2000c2e1b00 */
[----:B----4-:R-:W-:-:S02]  /*1420*/  SEL R64, R16, RZ, P1 ;  /* 0x000000ff10407207 */ /* 0x010fc40000800000 */
[----:B------:R-:W-:Y:S02]  /*1430*/  SEL R53, R17, RZ, P1 ;  /* 0x000000ff11357207 */ /* 0x000fe40000800000 */
[----:B------:R-:W3:Y:S01]  /*1440*/  @P2 LDG.E.EL.64 R24, desc[UR4][R46.64] ;  /* 0x000000042e182981 */ /* 0x000ee2000c2e1b00 */
[----:B-----5:R-:W-:Y:S02]  /*1450*/  SEL R65, R6, RZ, P1 ;  /* 0x000000ff06417207 */ /* 0x020fe40000800000 */
[----:B------:R-:W-:Y:S02]  /*1460*/  SEL R70, R7, RZ, P1 ;  /* 0x000000ff07467207 */ /* 0x000fe40000800000 */
[----:B------:R-:W-:Y:S02]  /*1470*/  SEL R44, R44, RZ, P1 ;  /* 0x000000ff2c2c7207 */ /* 0x000fe40000800000 */
[----:B------:R-:W-:Y:S01]  /*1480*/  SEL R45, R45, RZ, P1 ;  /* 0x000000ff2d2d7207 */ /* 0x000fe20000800000 */
[----:B------:R-:W1:Y:S01]  /*1490*/  MUFU.RCP R20, R20 ;  /* 0x0000001400147308 */ /* 0x000e620000001000 */
[----:B------:R-:W-:-:S02]  /*14a0*/  ISETP.LT.U32.AND P1, PT, R67, 0x16, P0 ;  /* 0x000000164300780c */ /* 0x000fc40000721070 */
[----:B------:R-:W-:Y:S01]  /*14b0*/  CS2R R16, SRZ ;  /* 0x0000000000107805 */ /* 0x000fe2000001ff00 */
[----:B------:R-:W-:-:S04]  /*14c0*/  @!P6 FMUL R43, R43, 16777216 ;  /* 0x4b8000002b2be820 */ /* 0x000fc80000400000 */
[----:B------:R-:W4:Y:S08]  /*14d0*/  MUFU.RCP R56, R56 ;  /* 0x0000003800387308 */ /* 0x000f300000001000 */
[----:B------:R-:W5:Y:S01]  /*14e0*/  MUFU.RCP R55, R55 ;  /* 0x0000003700377308 */ /* 0x000f620000001000 */
[----:B------:R5:W3:Y:S01]  /*14f0*/  @P1 LDG.E.EL.64 R16, desc[UR4][R38.64+-0x58] ;  /* 0xffffa80426101981 */ /* 0x000ae2000c2e1b00 */
[----:B------:R-:W-:Y:S01]  /*1500*/  FADD R2, R2, R19 ;  /* 0x0000001302027221 */ /* 0x000fe20000000000 */
[----:B------:R-:W-:Y:S01]  /*1510*/  SEL R22, R22, RZ, P4 ;  /* 0x000000ff16167207 */ /* 0x000fe20002000000 */
[----:B------:R-:W-:Y:S01]  /*1520*/  @!P6 FMUL R15, R15, 16777216 ;  /* 0x4b8000000f0fe820 */ /* 0x000fe20000400000 */
[----:B------:R-:W-:-:S03]  /*1530*/  SEL R28, R28, RZ, P2 ;  /* 0x000000ff1c1c7207 */ /* 0x000fc60001000000 */
[----:B0-----:R0:W5:Y:S01]  /*1540*/  MUFU.RCP R48, R43 ;  /* 0x0000002b00307308 */ /* 0x0011620000001000 */
[----:B------:R-:W-:Y:S01]  /*1550*/  FADD R7, R41, R18 ;  /* 0x0000001229077221 */ /* 0x000fe20000000000 */
[----:B-1----:R-:W-:Y:S01]  /*1560*/  FMUL R19, R20, R11 ;  /* 0x0000000b14137220 */ /* 0x002fe20000400000 */
[----:B----4-:R-:W-:Y:S01]  /*1570*/  FMUL R18, R56, R13 ;  /* 0x0000000d38127220 */ /* 0x010fe20000400000 */
[----:B------:R-:W-:Y:S01]  /*1580*/  SEL R13, R26, RZ, P2 ;  /* 0x000000ff1a0d7207 */ /* 0x000fe20001000000 */
[----:B------:R-:W-:Y:S01]  /*1590*/  FADD R52, R59, -R52 ;  /* 0x800000343b347221 */ /* 0x000fe20000000000 */
[----:B-----5:R-:W-:Y:S01]  /*15a0*/  FMUL R38, R55, R14 ;  /* 0x0000000e37267220 */ /* 0x020fe20000400000 */
[----:B------:R-:W-:Y:S01]  /*15b0*/  SEL R11, R27, RZ, P2 ;  /* 0x000000ff1b0b7207 */ /* 0x000fe20001000000 */
[----:B------:R-:W-:Y:S01]  /*15c0*/  FADD R61, R61, -R62 ;  /* 0x8000003e3d3d7221 */ /* 0x000fe20000000000 */
[----:B------:R-:W-:Y:S01]  /*15d0*/  SEL R14, R29, RZ, P2 ;  /* 0x000000ff1d0e7207 */ /* 0x000fe20001000000 */
[----:B0-----:R-:W-:Y:S01]  /*15e0*/  FADD R43, R22, 0.0010000000474974513054 ;  /* 0x3a83126f162b7421 */ /* 0x001fe20000000000 */
[----:B------:R-:W-:Y:S01]  /*15f0*/  FADD R13, R13, -R28 ;  /* 0x8000001c0d0d7221 */ /* 0x000fe20000000000 */
[----:B------:R-:W-:Y:S01]  /*1600*/  SEL R23, R23, RZ, P4 ;  /* 0x000000ff17177207 */ /* 0x000fe20002000000 */
[----:B------:R-:W-:Y:S01]  /*1610*/  FADD R0, R0, R35 ;  /* 0x0000002300007221 */ /* 0x000fe20000000000 */
[----:B------:R-:W-:Y:S01]  /*1620*/  FADD R11, R11, -R14 ;  /* 0x8000000e0b0b7221 */ /* 0x000fe20000000000 */
[----:B------:R-:W-:Y:S01]  /*1630*/  FMUL R48, R48, R15 ;  /* 0x0000000f30307220 */ /* 0x000fe20000400000 */
[----:B------:R-:W0:Y:S01]  /*1640*/  MUFU.SQRT R43, R43 ;  /* 0x0000002b002b7308 */ /* 0x000e220000002000 */
[----:B------:R-:W-:Y:S01]  /*1650*/  FMUL R52, R19, R52 ;  /* 0x0000003413347220 */ /* 0x000fe20000400000 */
[----:B------:R-:W-:Y:S01]  /*1660*/  FMUL R61, R18, R61 ;  /* 0x0000003d123d7220 */ /* 0x000fe20000400000 */
[----:B------:R-:W-:Y:S01]  /*1670*/  SEL R32, R32, RZ, P2 ;  /* 0x000000ff20207207 */ /* 0x000fe20001000000 */
[----:B------:R-:W-:Y:S01]  /*1680*/  FMUL R13, R38, R13 ;  /* 0x0000000d260d7220 */ /* 0x000fe20000400000 */
[----:B------:R-:W-:Y:S01]  /*1690*/  SEL R14, R33, RZ, P2 ;  /* 0x000000ff210e7207 */ /* 0x000fe20001000000 */
[----:B------:R-:W-:Y:S01]  /*16a0*/  FMUL R11, R48, R11 ;  /* 0x0000000b300b7220 */ /* 0x000fe20000400000 */
[----:B------:R-:W-:Y:S01]  /*16b0*/  FFMA R65, R64, R52, R65 ;  /* 0x0000003440417223 */ /* 0x000fe20000000041 */
[----:B------:R-:W-:Y:S01]  /*16c0*/  FFMA R70, R53, R61, R70 ;  /* 0x0000003d35467223 */ /* 0x000fe20000000046 */
[----:B------:R-:W-:Y:S01]  /*16d0*/  FADD R39, R23, 0.0010000000474974513054 ;  /* 0x3a83126f17277421 */ /* 0x000fe20000000000 */
[----:B------:R-:W-:-:S04]  /*16e0*/  IMAD.WIDE R68, R21, 0x4, R68 ;  /* 0x0000000415447825 */ /* 0x000fc800078e0244 */
[----:B------:R-:W-:Y:S01]  /*16f0*/  FADD R44, R44, R65 ;  /* 0x000000412c2c7221 */ /* 0x000fe20000000000 */
[----:B------:R-:W-:Y:S01]  /*1700*/  FADD R45, R45, R70 ;  /* 0x000000462d2d7221 */ /* 0x000fe20000000000 */
[----:B------:R-:W-:Y:S01]  /*1710*/  FADD R6, R57, R58 ;  /* 0x0000003a39067221 */ /* 0x000fe20000000000 */
[----:B------:R-:W1:Y:S01]  /*1720*/  LDC.64 R70, c[0x0][0x218] ;  /* 0x00008600ff467b82 */ /* 0x000e620000000a00 */
[----:B------:R-:W4:Y:S01]  /*1730*/  MUFU.SQRT R39, R39 ;  /* 0x0000002700277308 */ /* 0x000f220000002000 */
[----:B------:R-:W-:-:S06]  /*1740*/  CS2R R22, SRZ ;  /* 0x0000000000167805 */ /* 0x000fcc000001ff00 */
[----:B------:R-:W5:Y:S08]  /*1750*/  LDC.64 R64, c[0x0][0x220] ;  /* 0x00008800ff407b82 */ /* 0x000f700000000a00 */
[----:B------:R-:W0:Y:S08]  /*1760*/  LDC.64 R46, c[0x0][0x228] ;  /* 0x00008a00ff2e7b82 */ /* 0x000e300000000a00 */
[----:B------:R-:W1:Y:S01]  /*1770*/  LDC.64 R50, c[0x0][0x238] ;  /* 0x00008e00ff327b82 */ /* 0x000e620000000a00 */
[----:B------:R-:W-:-:S02]  /*1780*/  CS2R R18, SRZ ;  /* 0x0000000000127805 */ /* 0x000fc4000001ff00 */
[----:B------:R-:W-:Y:S02]  /*1790*/  CS2R R28, SRZ ;  /* 0x00000000001c7805 */ /* 0x000fe4000001ff00 */
[----:B------:R-:W-:Y:S01]  /*17a0*/  CS2R R26, SRZ ;  /* 0x00000000001a7805 */ /* 0x000fe2000001ff00 */
[----:B0-----:R-:W-:-:S05]  /*17b0*/  IMAD.WIDE R76, R12, 0x4, R46 ;  /* 0x000000040c4c7825 */ /* 0x001fca00078e022e */
[----:B------:R-:W5:Y:S01]  /*17c0*/  @P4 LDG.E.EL.64 R28, desc[UR4][R76.64+-0x58] ;  /* 0xffffa8044c1c4981 */ /* 0x000f62000c2e1b00 */
[----:B-1----:R-:W-:-:S05]  /*17d0*/  IMAD.WIDE R52, R12, 0x4, R50 ;  /* 0x000000040c347825 */ /* 0x002fca00078e0232 */
[----:B------:R-:W5:Y:S01]  /*17e0*/  @P4 LDG.E.EL.64 R26, desc[UR4][R52.64+-0x58] ;  /* 0xffffa804341a4981 */ /* 0x000f62000c2e1b00 */
[----:B--2---:R-:W-:Y:S02]  /*17f0*/  SEL R37, R37, RZ, P2 ;  /* 0x000000ff25257207 */ /* 0x004fe40001000000 */
[----:B------:R-:W-:Y:S02]  /*1800*/  SEL R15, R36, RZ, P2 ;  /* 0x000000ff240f7207 */ /* 0x000fe40001000000 */
[----:B---3--:R-:W-:Y:S01]  /*1810*/  SEL R24, R24, RZ, P2 ;  /* 0x000000ff18187207 */ /* 0x008fe20001000000 */
[----:B------:R-:W-:Y:S01]  /*1820*/  FFMA R14, R14, R11, R37 ;  /* 0x0000000b0e0e7223 */ /* 0x000fe20000000025 */
[----:B------:R-:W-:Y:S01]  /*1830*/  SEL R25, R25, RZ, P2 ;  /* 0x000000ff19197207 */ /* 0x000fe20001000000 */
[----:B------:R-:W-:Y:S01]  /*1840*/  FFMA R13, R32, R13, R15 ;  /* 0x0000000d200d7223 */ /* 0x000fe2000000000f */
[----:B------:R-:W-:Y:S01]  /*1850*/  ISETP.GT.AND P2, PT, R21, 0x41, PT ;  /* 0x000000411500780c */ /* 0x000fe20003f44270 */
[----:B------:R-:W0:Y:S02]  /*1860*/  LDC.64 R32, c[0x0][0x240] ;  /* 0x00009000ff207b82 */ /* 0x000e240000000a00 */
[----:B------:R-:W-:Y:S01]  /*1870*/  FADD R13, R24, R13 ;  /* 0x0000000d180d7221 */ /* 0x000fe20000000000 */
[----:B------:R-:W-:Y:S01]  /*1880*/  FADD R14, R25, R14 ;  /* 0x0000000e190e7221 */ /* 0x000fe20000000000 */
[----:B------:R-:W-:-:S02]  /*1890*/  @!P3 FSEL R7, R44, RZ, P2 ;  /* 0x000000ff2c07b208 */ /* 0x000fc40001000000 */
[----:B------:R-:W-:Y:S02]  /*18a0*/  @!P3 FSEL R6, R45, RZ, P2 ;  /* 0x000000ff2d06b208 */ /* 0x000fe40001000000 */
[----:B------:R-:W-:Y:S02]  /*18b0*/  @!P3 FSEL R2, R13, RZ, P2 ;  /* 0x000000ff0d02b208 */ /* 0x000fe40001000000 */
[----:B------:R-:W-:Y:S02]  /*18c0*/  @!P3 FSEL R0, R14, RZ, P2 ;  /* 0x000000ff0e00b208 */ /* 0x000fe40001000000 */
[C---:B------:R-:W-:Y:S02]  /*18d0*/  FSETP.GT.AND P3, PT, R43.reuse, 8.50705917302346158658e+37, PT ;  /* 0x7e8000002b00780b */ /* 0x040fe40003f64000 */
[----:B------:R-:W-:Y:S02]  /*18e0*/  FSETP.GEU.AND P2, PT, R43, 1.175494350822287508e-38, PT ;  /* 0x008000002b00780b */ /* 0x000fe40003f4e000 */
[----:B------:R-:W-:-:S05]  /*18f0*/  SEL R16, R16, RZ, P1 ;  /* 0x000000ff10107207 */ /* 0x000fca0000800000 */
[----:B------:R-:W-:-:S04]  /*1900*/  FADD R38, R16, 0.0010000000474974513054 ;  /* 0x3a83126f10267421 */ /* 0x000fc80000000000 */
[----:B------:R-:W-:Y:S01]  /*1910*/  @P3 FMUL R43, R43, 0.25 ;  /* 0x3e8000002b2b3820 */ /* 0x000fe20000400000 */
[C---:B------:R-:W-:Y:S02]  /*1920*/  FSEL R41, R60.reuse, 1, P3 ;  /* 0x3f8000003c297808 */ /* 0x040fe40001800000 */
[----:B----4-:R-:W-:Y:S01]  /*1930*/  FSETP.GT.AND P3, PT, R39, 8.50705917302346158658e+37, PT ;  /* 0x7e8000002700780b */ /* 0x010fe20003f64000 */
[----:B------:R-:W1:Y:S01]  /*1940*/  MUFU.SQRT R38, R38 ;  /* 0x0000002600267308 */ /* 0x000e620000002000 */
[----:B------:R-:W-:Y:S01]  /*1950*/  SEL R17, R17, RZ, P1 ;  /* 0x000000ff11117207 */ /* 0x000fe20000800000 */
[----:B------:R-:W-:Y:S01]  /*1960*/  @!P2 FMUL R43, R43, 16777216 ;  /* 0x4b8000002b2ba820 */ /* 0x000fe20000400000 */
[----:B------:R-:W-:Y:S01]  /*1970*/  @!P2 FMUL R41, R41, 16777216 ;  /* 0x4b8000002929a820 */ /* 0x000fe20000400000 */
[----:B------:R-:W-:Y:S02]  /*1980*/  FSETP.GEU.AND P2, PT, R39, 1.175494350822287508e-38, PT ;  /* 0x008000002700780b */ /* 0x000fe40003f4e000 */
[----:B------:R-:W-:Y:S01]  /*1990*/  FADD R36, R17, 0.0010000000474974513054 ;  /* 0x3a83126f11247421 */ /* 0x000fe20000000000 */
[----:B------:R-:W-:-:S05]  /*19a0*/  FSEL R56, R60, 1, P3 ;  /* 0x3f8000003c387808 */ /* 0x000fca0001800000 */
[----:B------:R-:W-:Y:S01]  /*19b0*/  @P3 FMUL R39, R39, 0.25 ;  /* 0x3e80000027273820 */ /* 0x000fe20000400000 */
[----:B------:R-:W2:Y:S01]  /*19c0*/  MUFU.SQRT R36, R36 ;  /* 0x0000002400247308 */ /* 0x000ea20000002000 */
[----:B-1----:R-:W-:-:S03]  /*19d0*/  FSETP.GT.AND P3, PT, R38, 8.50705917302346158658e+37, PT ;  /* 0x7e8000002600780b */ /* 0x002fc60003f64000 */
[----:B------:R-:W-:Y:S01]  /*19e0*/  @!P2 FMUL R39, R39, 16777216 ;  /* 0x4b8000002727a820 */ /* 0x000fe20000400000 */
[----:B------:R-:W-:Y:S01]  /*19f0*/  @!P2 FMUL R56, R56, 16777216 ;  /* 0x4b8000003838a820 */ /* 0x000fe20000400000 */
[----:B------:R-:W-:Y:S02]  /*1a00*/  FSETP.GEU.AND P2, PT, R38, 1.175494350822287508e-38, PT ;  /* 0x008000002600780b */ /* 0x000fe40003f4e000 */
[----:B------:R-:W-:-:S06]  /*1a10*/  FSEL R57, R60, 1, P3 ;  /* 0x3f8000003c397808 */ /* 0x000fcc0001800000 */
[----:B------:R-:W-:Y:S01]  /*1a20*/  @P3 FMUL R38, R38, 0.25 ;  /* 0x3e80000026263820 */ /* 0x000fe20000400000 */
[----:B--2---:R-:W-:-:S04]  /*1a30*/  FSETP.GT.AND P3, PT, R36, 8.50705917302346158658e+37, PT ;  /* 0x7e8000002400780b */ /* 0x004fc80003f64000 */
[----:B------:R-:W-:Y:S01]  /*1a40*/  @!P2 FMUL R38, R38, 16777216 ;  /* 0x4b8000002626a820 */ /* 0x000fe20000400000 */
[----:B------:R-:W-:Y:S01]  /*1a50*/  @!P2 FMUL R57, R57, 16777216 ;  /* 0x4b8000003939a820 */ /* 0x000fe20000400000 */
[----:B------:R-:W-:Y:S02]  /*1a60*/  FSETP.GEU.AND P2, PT, R36, 1.175494350822287508e-38, PT ;  /* 0x008000002400780b */ /* 0x000fe40003f4e000 */
[----:B------:R-:W-:-:S05]  /*1a70*/  FSEL R58, R60, 1, P3 ;  /* 0x3f8000003c3a7808 */ /* 0x000fca0001800000 */
[----:B------:R-:W-:Y:S01]  /*1a80*/  @P3 FMUL R36, R36, 0.25 ;  /* 0x3e80000024243820 */ /* 0x000fe20000400000 */
[----:B------:R-:W-:-:S04]  /*1a90*/  ISETP.GE.AND P3, PT, R12, 0x2c, PT ;  /* 0x0000002c0c00780c */ /* 0x000fc80003f66270 */
[----:B------:R-:W-:Y:S01]  /*1aa0*/  ISETP.GT.AND P3, PT, R21, 0x15, !P3 ;  /* 0x000000151500780c */ /* 0x000fe20005f64270 */
[----:B------:R-:W-:Y:S01]  /*1ab0*/  @!P2 FMUL R36, R36, 16777216 ;  /* 0x4b8000002424a820 */ /* 0x000fe20000400000 */
[----:B------:R-:W-:Y:S02]  /*1ac0*/  @!P2 FMUL R58, R58, 16777216 ;  /* 0x4b8000003a3aa820 */ /* 0x000fe40000400000 */
[----:B------:R-:W-:-:S13]  /*1ad0*/  PLOP3.LUT P2, PT, P0, P3, PT, 0x80, 0x0 ;  /* 0x000000000000781c */ /* 0x000fda0000747070 */
[----:B------:R-:W2:Y:S01]  /*1ae0*/  @P2 LDG.E.EL.64 R22, desc[UR4][R68.64+-0x58] ;  /* 0xffffa80444162981 */ /* 0x000ea2000c2e1b00 */
[----:B------:R-:W-:Y:S02]  /*1af0*/  IMAD.IADD R45, R67, 0x1, R34 ;  /* 0x00000001432d7824 */ /* 0x000fe400078e0222 */
[----:B------:R-:W-:Y:S01]  /*1b00*/  IMAD.IADD R17, R66, 0x1, R67 ;  /* 0x0000000142117824 */ /* 0x000fe200078e0243 */
[----:B------:R-:W-:Y:S01]  /*1b10*/  CS2R R14, SRZ ;  /* 0x00000000000e7805 */ /* 0x000fe2000001ff00 */
[----:B------:R-:W-:Y:S01]  /*1b20*/  IMAD.WIDE R44, R45, 0x4, R70 ;  /* 0x000000042d2c7825 */ /* 0x000fe200078e0246 */
[----:B------:R-:W-:-:S03]  /*1b30*/  CS2R R24, SRZ ;  /* 0x0000000000187805 */ /* 0x000fc6000001ff00 */
[----:B-----5:R-:W-:Y:S01]  /*1b40*/  IMAD.WIDE R16, R17, 0x4, R64 ;  /* 0x0000000411107825 */ /* 0x020fe200078e0240 */
[----:B------:R-:W3:Y:S03]  /*1b50*/  @P4 LDG.E.EL.64 R14, desc[UR4][R44.64] ;  /* 0x000000042c0e4981 */ /* 0x000ee6000c2e1b00 */
[----:B0-----:R-:W-:Y:S01]  /*1b60*/  IMAD.WIDE R74, R12, 0x4, R32 ;  /* 0x000000040c4a7825 */ /* 0x001fe200078e0220 */
[----:B------:R0:W4:Y:S04]  /*1b70*/  @P4 LDG.E.EL.64 R18, desc[UR4][R16.64] ;  /* 0x0000000410124981 */ /* 0x000128000c2e1b00 */
[----:B------:R-:W5:Y:S01]  /*1b80*/  @P4 LDG.E.EL.64 R24, desc[UR4][R74.64+-0x58] ;  /* 0xffffa8044a184981 */ /* 0x000f62000c2e1b00 */
[----:B0-----:R-:W-:-:S02]  /*1b90*/  SEL R17, R28, RZ, P4 ;  /* 0x000000ff1c117207 */ /* 0x001fc40002000000 */
[----:B------:R-:W-:Y:S02]  /*1ba0*/  SEL R16, R26, RZ, P4 ;  /* 0x000000ff1a107207 */ /* 0x000fe40002000000 */
[----:B------:R-:W-:Y:S02]  /*1bb0*/  P2R R35, PR, RZ, 0x2 ;  /* 0x00000002ff237803 */ /* 0x000fe40000000000 */
[----:B--2---:R-:W-:-:S05]  /*1bc0*/  SEL R22, R22, RZ, P2 ;  /* 0x000000ff16167207 */ /* 0x004fca0001000000 */
[----:B------:R-:W-:Y:S01]  /*1bd0*/  FADD R37, R22, 0.0010000000474974513054 ;  /* 0x3a83126f16257421 */ /* 0x000fe20000000000 */
[----:B------:R-:W-:-:S05]  /*1be0*/  SEL R23, R23, RZ, P2 ;  /* 0x000000ff17177207 */ /* 0x000fca0001000000 */
[----:B------:R-:W0:Y:S01]  /*1bf0*/  MUFU.SQRT R37, R37 ;  /* 0x0000002500257308 */ /* 0x000e220000002000 */
[----:B------:R-:W-:Y:S01]  /*1c00*/  FADD R23, R23, 0.0010000000474974513054 ;  /* 0x3a83126f17177421 */ /* 0x000fe20000000000 */
[----:B---3--:R-:W-:Y:S02]  /*1c10*/  SEL R11, R14, RZ, P4 ;  /* 0x000000ff0e0b7207 */ /* 0x008fe40002000000 */
[----:B------:R-:W-:Y:S02]  /*1c20*/  SEL R14, R15, RZ, P4 ;  /* 0x000000ff0f0e7207 */ /* 0x000fe40002000000 */
[----:B----4-:R-:W-:Y:S02]  /*1c30*/  SEL R20, R18, RZ, P4 ;  /* 0x000000ff12147207 */ /* 0x010fe40002000000 */
[----:B------:R-:W-:Y:S01]  /*1c40*/  SEL R19, R19, RZ, P4 ;  /* 0x000000ff13137207 */ /* 0x000fe20002000000 */
[----:B------:R-:W1:Y:S01]  /*1c50*/  MUFU.SQRT R44, R23 ;  /* 0x00000017002c7308 */ /* 0x000e620000002000 */
[----:B------:R-:W-:-:S02]  /*1c60*/  SEL R22, R29, RZ, P4 ;  /* 0x000000ff1d167207 */ /* 0x000fc40002000000 */
[----:B------:R-:W-:Y:S02]  /*1c70*/  SEL R18, R27, RZ, P4 ;  /* 0x000000ff1b127207 */ /* 0x000fe40002000000 */
[----:B-----5:R-:W-:Y:S02]  /*1c80*/  SEL R13, R24, RZ, P4 ;  /* 0x000000ff180d7207 */ /* 0x020fe40002000000 */
[----:B------:R-:W-:Y:S02]  /*1c90*/  SEL R15, R25, RZ, P4 ;  /* 0x000000ff190f7207 */ /* 0x000fe40002000000 */
[C---:B0-----:R-:W-:Y:S02]  /*1ca0*/  FSETP.GT.AND P4, PT, R37.reuse, 8.50705917302346158658e+37, PT ;  /* 0x7e8000002500780b */ /* 0x041fe40003f84000 */
[----:B------:R-:W-:Y:S02]  /*1cb0*/  FSETP.GEU.AND P1, PT, R37, 1.175494350822287508e-38, PT ;  /* 0x008000002500780b */ /* 0x000fe40003f2e000 */
[----:B------:R-:W-:-:S09]  /*1cc0*/  FSEL R61, R60, 1, P4 ;  /* 0x3f8000003c3d7808 */ /* 0x000fd20002000000 */
[----:B------:R-:W-:Y:S01]  /*1cd0*/  @P4 FMUL R37, R37, 0.25 ;  /* 0x3e80000025254820 */ /* 0x000fe20000400000 */
[C---:B-1----:R-:W-:Y:S02]  /*1ce0*/  FSETP.GT.AND P4, PT, R44.reuse, 8.50705917302346158658e+37, PT ;  /* 0x7e8000002c00780b */ /* 0x042fe40003f84000 */
[----:B------:R-:W-:Y:S02]  /*1cf0*/  FSETP.GEU.AND P5, PT, R44, 1.175494350822287508e-38, PT ;  /* 0x008000002c00780b */ /* 0x000fe40003fae000 */
[----:B------:R-:W-:-:S09]  /*1d00*/  FSEL R62, R60, 1, P4 ;  /* 0x3f8000003c3e7808 */ /* 0x000fd20002000000 */
[----:B------:R-:W-:Y:S01]  /*1d10*/  @P4 FMUL R44, R44, 0.25 ;  /* 0x3e8000002c2c4820 */ /* 0x000fe20000400000 */
[----:B------:R-:W-:-:S04]  /*1d20*/  ISETP.LT.AND P4, PT, R10, 0x40, P3 ;  /* 0x000000400a00780c */ /* 0x000fc80001f81270 */
[----:B------:R-:W-:Y:S02]  /*1d30*/  ISETP.LT.AND P4, PT, R42, 0x160, P4 ;  /* 0x000001602a00780c */ /* 0x000fe40002781270 */
[----:B------:R-:W-:-:S11]  /*1d40*/  CS2R R24, SRZ ;  /* 0x0000000000187805 */ /* 0x000fd6000001ff00 */
[----:B------:R-:W2:Y:S01]  /*1d50*/  @P4 LDG.E.EL.64 R24, desc[UR4][R68.64+-0x58] ;  /* 0xffffa80444184981 */ /* 0x000ea2000c2e1b00 */
[----:B------:R-:W-:Y:S02]  /*1d60*/  P2R R26, PR, RZ, 0x2 ;  /* 0x00000002ff1a7803 */ /* 0x000fe40000000000 */
[----:B------:R-:W-:Y:S01]  /*1d70*/  P2R R49, PR, RZ, 0x1 ;  /* 0x00000001ff317803 */ /* 0x000fe20000000000 */
[----:B------:R-:W-:Y:S01]  /*1d80*/  IMAD.IADD R27, R67, 0x1, R54 ;  /* 0x00000001431b7824 */ /* 0x000fe200078e0236 */
[----:B--2---:R-:W-:-:S05]  /*1d90*/  SEL R24, R24, RZ, P4 ;  /* 0x000000ff18187207 */ /* 0x004fca0002000000 */
[----:B------:R-:W-:Y:S01]  /*1da0*/  FADD R23, R24, 0.0010000000474974513054 ;  /* 0x3a83126f18177421 */ /* 0x000fe20000000000 */
[----:B------:R-:W-:-:S03]  /*1db0*/  SEL R24, R25, RZ, P4 ;  /* 0x000000ff19187207 */ /* 0x000fc60002000000 */
[----:B------:R-:W0:Y:S02]  /*1dc0*/  MUFU.SQRT R45, R23 ;  /* 0x00000017002d7308 */ /* 0x000e240000002000 */
[----:B------:R-:W-:-:S06]  /*1dd0*/  FADD R24, R24, 0.0010000000474974513054 ;  /* 0x3a83126f18187421 */ /* 0x000fcc0000000000 */
[----:B------:R-:W1:Y:S01]  /*1de0*/  MUFU.SQRT R48, R24 ;  /* 0x0000001800307308 */ /* 0x000e620000002000 */
[C---:B0-----:R-:W-:Y:S02]  /*1df0*/  FSETP.GT.AND P6, PT, R45.reuse, 8.50705917302346158658e+37, PT ;  /* 0x7e8000002d00780b */ /* 0x041fe40003fc4000 */
[----:B-1----:R-:W-:Y:S02]  /*1e00*/  FSETP.GT.AND P1, PT, R48, 8.50705917302346158658e+37, PT ;  /* 0x7e8000003000780b */ /* 0x002fe40003f24000 */
[----:B------:R-:W-:Y:S02]  /*1e10*/  FSETP.GEU.AND P0, PT, R45, 1.175494350822287508e-38, PT ;  /* 0x008000002d00780b */ /* 0x000fe40003f0e000 */
[----:B------:R-:W-:-:S07]  /*1e20*/  FSEL R59, R60, 1, P6 ;  /* 0x3f8000003c3b7808 */ /* 0x000fce0003000000 */
[----:B------:R-:W-:Y:S01]  /*1e30*/  @P6 FMUL R45, R45, 0.25 ;  /* 0x3e8000002d2d6820 */ /* 0x000fe20000400000 */
[----:B------:R-:W-:Y:S02]  /*1e40*/  FSETP.GEU.AND P6, PT, R48, 1.175494350822287508e-38, PT ;  /* 0x008000003000780b */ /* 0x000fe40003fce000 */
[----:B------:R-:W-:Y:S01]  /*1e50*/  FSEL R60, R60, 1, P1 ;  /* 0x3f8000003c3c7808 */ /* 0x000fe20000800000 */
[----:B------:R-:W-:Y:S01]  /*1e60*/  @P1 FMUL R48, R48, 0.25 ;  /* 0x3e80000030301820 */ /* 0x000fe20000400000 */
[----:B------:R-:W-:Y:S01]  /*1e70*/  ISETP.NE.AND P1, PT, R26, RZ, PT ;  /* 0x000000ff1a00720c */ /* 0x000fe20003f25270 */
[----:B------:R-:W-:Y:S01]  /*1e80*/  VIADD R23, R21, 0xffffffea ;  /* 0xffffffea15177836 */ /* 0x000fe20000000000 */
[----:B------:R-:W-:-:S03]  /*1e90*/  CS2R R24, SRZ ;  /* 0x0000000000187805 */ /* 0x000fc6000001ff00 */
[----:B------:R-:W-:-:S08]  /*1ea0*/  IMAD.IADD R73, R34, 0x1, R23 ;  /* 0x0000000122497824 */ /* 0x000fd000078e0217 */
[----:B------:R-:W-:Y:S01]  /*1eb0*/  @!P1 FMUL R37, R37, 16777216 ;  /* 0x4b80000025259820 */ /* 0x000fe20000400000 */
[----:B------:R-:W-:Y:S01]  /*1ec0*/  @!P1 FMUL R61, R61, 16777216 ;  /* 0x4b8000003d3d9820 */ /* 0x000fe20000400000 */
[----:B------:R-:W-:Y:S01]  /*1ed0*/  ISETP.NE.AND P1, PT, R35, RZ, PT ;  /* 0x000000ff2300720c */ /* 0x000fe20003f25270 */
[----:B------:R-:W-:Y:S02]  /*1ee0*/  IMAD.IADD R29, R54, 0x1, R23 ;  /* 0x00000001361d7824 */ /* 0x000fe400078e0217 */
[----:B------:R-:W-:-:S04]  /*1ef0*/  IMAD.WIDE R26, R27, 0x4, R70 ;  /* 0x000000041b1a7825 */ /* 0x000fc800078e0246 */
[----:B------:R-:W-:-:S04]  /*1f00*/  IMAD.WIDE R72, R73, 0x4, R70 ;  /* 0x0000000449487825 */ /* 0x000fc800078e0246 */
[----:B------:R-:W-:Y:S02]  /*1f10*/  IMAD.WIDE R70, R29, 0x4, R70 ;  /* 0x000000041d467825 */ /* 0x000fe400078e0246 */
[----:B------:R0:W2:Y:S02]  /*1f20*/  @P1 LDG.E.EL.64 R24, desc[UR4][R26.64] ;  /* 0x000000041a181981 */ /* 0x0000a4000c2e1b00 */
[----:B------:R-:W-:-:S04]  /*1f30*/  IMAD.IADD R29, R63, 0x1, R67 ;  /* 0x000000013f1d7824 */ /* 0x000fc800078e0243 */
[----:B------:R-:W-:Y:S01]  /*1f40*/  IMAD.WIDE R28, R29, 0x4, R64 ;  /* 0x000000041d1c7825 */ /* 0x000fe200078e0240 */
[----:B0-----:R-:W-:Y:S02]  /*1f50*/  CS2R R26, SRZ ;  /* 0x00000000001a7805 */ /* 0x001fe4000001ff00 */
[----:B------:R-:W-:-:S04]  /*1f60*/  CS2R R34, SRZ ;  /* 0x0000000000227805 */ /* 0x000fc8000001ff00 */
[----:B------:R0:W3:Y:S04]  /*1f70*/  @P1 LDG.E.EL.64 R26, desc[UR4][R28.64] ;  /* 0x000000041c1a1981 */ /* 0x0000e8000c2e1b00 */
[----:B------:R-:W4:Y:S01]  /*1f80*/  @P1 LDG.E.EL.64 R34, desc[UR4][R52.64+-0x58] ;  /* 0xffffa80434221981 */ /* 0x000f22000c2e1b00 */
[----:B0-----:R-:W-:-:S06]  /*1f90*/  CS2R R28, SRZ ;  /* 0x00000000001c7805 */ /* 0x001fcc000001ff00 */
[----:B------:R-:W5:Y:S01]  /*1fa0*/  @P1 LDG.E.EL.64 R28, desc[UR4][R76.64+-0x58] ;  /* 0xffffa8044c1c1981 */ /* 0x000f62000c2e1b00 */
[----:B------:R-:W-:-:S06]  /*1fb0*/  CS2R R54, SRZ ;  /* 0x0000000000367805 */ /* 0x000fcc000001ff00 */
[----:B------:R-:W5:Y:S01]  /*1fc0*/  @P1 LDG.E.EL.64 R54, desc[UR4][R74.64+-0x58] ;  /* 0xffffa8044a361981 */ /* 0x000f62000c2e1b00 */
[--C-:B------:R-:W-:Y:S02]  /*1fd0*/  IMAD.IADD R69, R66, 0x1, R23.reuse ;  /* 0x0000000142457824 */ /* 0x100fe400078e0217 */
[----:B------:R-:W-:Y:S02]  /*1fe0*/  IMAD.IADD R23, R63, 0x1, R23 ;  /* 0x000000013f177824 */ /* 0x000fe400078e0217 */
[----:B------:R-:W-:-:S04]  /*1ff0*/  IMAD.WIDE R68, R69, 0x4, R64 ;  /* 0x0000000445447825 */ /* 0x000fc800078e0240 */
[----:B------:R-:W-:-:S04]  /*2000*/  IMAD.WIDE R64, R23, 0x4, R64 ;  /* 0x0000000417407825 */ /* 0x000fc800078e0240 */
[----:B------:R-:W-:Y:S01]  /*2010*/  @!P0 FMUL R45, R45, 16777216 ;  /* 0x4b8000002d2d8820 */ /* 0x000fe20000400000 */
[----:B------:R-:W-:Y:S01]  /*2020*/  @!P6 FMUL R48, R48, 16777216 ;  /* 0x4b8000003030e820 */ /* 0x000fe20000400000 */
[----:B------:R-:W-:Y:S01]  /*2030*/  @!P0 FMUL R59, R59, 16777216 ;  /* 0x4b8000003b3b8820 */ /* 0x000fe20000400000 */
[----:B------:R-:W-:Y:S01]  /*2040*/  @!P6 FMUL R60, R60, 16777216 ;  /* 0x4b8000003c3ce820 */ /* 0x000fe20000400000 */
[----:B------:R-:W-:Y:S02]  /*2050*/  ISETP.NE.AND P6, PT, R40, RZ, PT ;  /* 0x000000ff2800720c */ /* 0x000fe40003fc5270 */
[----:B------:R-:W-:Y:S01]  /*2060*/  MUFU.RCP R40, R37 ;  /* 0x0000002500287308 */ /* 0x000fe20000001000 */
[----:B--2---:R-:W-:Y:S02]  /*2070*/  SEL R23, R24, RZ, P1 ;  /* 0x000000ff18177207 */ /* 0x004fe40000800000 */
[----:B------:R-:W-:Y:S02]  /*2080*/  SEL R24, R25, RZ, P1 ;  /* 0x000000ff19187207 */ /* 0x000fe40000800000 */
[----:B---3--:R-:W-:-:S02]  /*2090*/  SEL R25, R26, RZ, P1 ;  /* 0x000000ff1a197207 */ /* 0x008fc40000800000 */
[----:B------:R-:W-:Y:S02]  /*20a0*/  SEL R26, R27, RZ, P1 ;  /* 0x000000ff1b1a7207 */ /* 0x000fe40000800000 */
[----:B----4-:R-:W-:Y:S02]  /*20b0*/  SEL R52, R35, RZ, P1 ;  /* 0x000000ff23347207 */ /* 0x010fe40000800000 */
[----:B------:R-:W0:Y:S01]  /*20c0*/  MUFU.RCP R35, R36 ;  /* 0x0000002400237308 */ /* 0x000e220000001000 */
[----:B-----5:R-:W-:Y:S02]  /*20d0*/  SEL R27, R29, RZ, P1 ;  /* 0x000000ff1d1b7207 */ /* 0x020fe40000800000 */
[----:B------:R-:W-:-:S05]  /*20e0*/  SEL R29, R34, RZ, P1 ;  /* 0x000000ff221d7207 */ /* 0x000fca0000800000 */
[----:B------:R-:W1:Y:S01]  /*20f0*/  MUFU.RCP R34, R43 ;  /* 0x0000002b00227308 */ /* 0x000e620000001000 */
[----:B0-----:R-:W-:Y:S01]  /*2100*/  FMUL R58, R35, R58 ;  /* 0x0000003a233a7220 */ /* 0x001fe20000400000 */
[----:B------:R-:W-:-:S06]  /*2110*/  SEL R53, R55, RZ, P1 ;  /* 0x000000ff37357207 */ /* 0x000fcc0000800000 */
[----:B------:R-:W0:Y:S01]  /*2120*/  MUFU.RCP R35, R48 ;  /* 0x0000003000237308 */ /* 0x000e220000001000 */
[----:B-1----:R-:W-:-:S07]  /*2130*/  FMUL R55, R34, R41 ;  /* 0x0000002922377220 */ /* 0x002fce0000400000 */
[----:B------:R-:W1:Y:S01]  /*2140*/  MUFU.RCP R34, R45 ;  /* 0x0000002d00227308 */ /* 0x000e620000001000 */
[----:B------:R-:W-:Y:S01]  /*2150*/  CS2R R36, SRZ ;  /* 0x0000000000247805 */ /* 0x000fe2000001ff00 */
[----:B0-----:R-:W-:-:S05]  /*2160*/  FMUL R60, R35, R60 ;  /* 0x0000003c233c7220 */ /* 0x001fca0000400000 */
[----:B------:R0:W2:Y:S01]  /*2170*/  @P2 LDG.E.EL.64 R36, desc[UR4][R70.64] ;  /* 0x0000000446242981 */ /* 0x0000a2000c2e1b00 */
[----:B-1----:R-:W-:Y:S01]  /*2180*/  FMUL R59, R34, R59 ;  /* 0x0000003b223b7220 */ /* 0x002fe20000400000 */
[----:B------:R-:W-:Y:S01]  /*2190*/  CS2R R34, SRZ ;  /* 0x0000000000227805 */ /* 0x000fe2000001ff00 */
[----:B0-----:R-:W-:-:S05]  /*21a0*/  IMAD.WIDE R70, R21, 0x4, R50 ;  /* 0x0000000415467825 */ /* 0x001fca00078e0232 */
[----:B------:R0:W3:Y:S02]  /*21b0*/  @P4 LDG.E.EL.64 R34, desc[UR4][R72.64] ;  /* 0x0000000448224981 */ /* 0x0000e4000c2e1b00 */
[----:B0-----:R-:W-:Y:S01]  /*21c0*/  IMAD.WIDE R72, R21, 0x4, R46 ;  /* 0x0000000415487825 */ /* 0x001fe200078e022e */
[----:B------:R-:W-:-:S06]  /*21d0*/  CS2R R46, SRZ ;  /* 0x00000000002e7805 */ /* 0x000fcc000001ff00 */
[----:B------:R-:W4:Y:S01]  /*21e0*/  @P4 LDG.E.EL.64 R46, desc[UR4][R70.64+-0x58] ;  /* 0xffffa804462e4981 */ /* 0x000f22000c2e1b00 */
[----:B------:R-:W-:Y:S01]  /*21f0*/  @!P5 FMUL R44, R44, 16777216 ;  /* 0x4b8000002c2cd820 */ /* 0x000fe20000400000 */
[----:B------:R-:W0:Y:S01]  /*2200*/  MUFU.RCP R39, R39 ;  /* 0x0000002700277308 */ /* 0x000e220000001000 */
[----:B------:R-:W-:Y:S01]  /*2210*/  @!P5 FMUL R62, R62, 16777216 ;  /* 0x4b8000003e3ed820 */ /* 0x000fe20000400000 */
[----:B------:R-:W-:-:S06]  /*2220*/  ISETP.GE.AND P5, PT, R10, 0x40, PT ;  /* 0x000000400a00780c */ /* 0x000fcc0003fa6270 */
[----:B------:R-:W1:Y:S01]  /*2230*/  MUFU.RCP R38, R38 ;  /* 0x0000002600267308 */ /* 0x000e620000001000 */
[----:B------:R-:W-:-:S07]  /*2240*/  SEL R28, R28, RZ, P1 ;  /* 0x000000ff1c1c7207 */ /* 0x000fce0000800000 */
[----:B------:R5:W1:Y:S01]  /*2250*/  MUFU.RCP R41, R44 ;  /* 0x0000002c00297308 */ /* 0x000a620000001000 */
[----:B------:R-:W-:Y:S02]  /*2260*/  SEL R54, R54, RZ, P1 ;  /* 0x000000ff36367207 */ /* 0x000fe40000800000 */
[----:B------:R-:W-:Y:S02]  /*2270*/  ISETP.LT.AND P1, PT, R21, 0x16, !P5 ;  /* 0x000000161500780c */ /* 0x000fe40006f21270 */
[----:B------:R-:W-:Y:S02]  /*2280*/  ISETP.LT.AND P5, PT, R12, 0x16, !P5 ;  /* 0x000000160c00780c */ /* 0x000fe40006fa1270 */
[C---:B------:R-:W-:Y:S02]  /*2290*/  ISETP.LT.AND P1, PT, R42.reuse, 0x160, P1 ;  /* 0x000001602a00780c */ /* 0x040fe40000f21270 */
[----:B------:R-:W-:Y:S02]  /*22a0*/  ISETP.LT.AND P5, PT, R42, 0x160, P5 ;  /* 0x000001602a00780c */ /* 0x000fe40002fa1270 */
[----:B-----5:R-:W-:-:S02]  /*22b0*/  CS2R R44, SRZ ;  /* 0x00000000002c7805 */ /* 0x020fc4000001ff00 */
[----:B------:R-:W-:Y:S01]  /*22c0*/  CS2R R42, SRZ ;  /* 0x00000000002a7805 */ /* 0x000fe2000001ff00 */
[----:B0-----:R-:W-:Y:S01]  /*22d0*/  FMUL R56, R39, R56 ;  /* 0x0000003827387220 */ /* 0x001fe20000400000 */
[----:B-1----:R-:W-:Y:S01]  /*22e0*/  FMUL R57, R38, R57 ;  /* 0x0000003926397220 */ /* 0x002fe20000400000 */
[----:B------:R-:W-:Y:S01]  /*22f0*/  FMUL R61, R40, R61 ;  /* 0x0000003d283d7220 */ /* 0x000fe20000400000 */
[----:B------:R-:W-:Y:S01]  /*2300*/  FMUL R62, R41, R62 ;  /* 0x0000003e293e7220 */ /* 0x000fe20000400000 */
[----:B------:R-:W-:Y:S02]  /*2310*/  CS2R R38, SRZ ;  /* 0x0000000000267805 */ /* 0x000fe4000001ff00 */
[----:B------:R-:W-:Y:S01]  /*2320*/  CS2R R40, SRZ ;  /* 0x0000000000287805 */ /* 0x000fe2000001ff00 */
[----:B------:R-:W5:Y:S04]  /*2330*/  @P2 LDG.E.EL.64 R42, desc[UR4][R72.64+-0x58] ;  /* 0xffffa804482a2981 */ /* 0x000f68000c2e1b00 */
[----:B------:R-:W2:Y:S04]  /*2340*/  @P4 LDG.E.EL.64 R44, desc[UR4][R72.64+-0x58] ;  /* 0xffffa804482c4981 */ /* 0x000ea8000c2e1b00 */
[----:B------:R-:W5:Y:S04]  /*2350*/  @P4 LDG.E.EL.64 R38, desc[UR4][R68.64] ;  /* 0x0000000444264981 */ /* 0x000f68000c2e1b00 */
[----:B------:R3:W5:Y:S01]  /*2360*/  @P2 LDG.E.EL.64 R40, desc[UR4][R64.64] ;  /* 0x0000000440282981 */ /* 0x000762000c2e1b00 */
[----:B------:R-:W-:Y:S01]  /*2370*/  CS2R R50, SRZ ;  /* 0x0000000000327805 */ /* 0x000fe2000001ff00 */
[----:B------:R-:W-:Y:S01]  /*2380*/  IMAD.WIDE R76, R21, 0x4, R32 ;  /* 0x00000004154c7825 */ /* 0x000fe200078e0220 */
[----:B------:R-:W-:-:S02]  /*2390*/  ISETP.NE.AND P0, PT, R49, RZ, PT ;  /* 0x000000ff3100720c */ /* 0x000fc40003f05270 */
[----:B------:R-:W-:Y:S02]  /*23a0*/  CS2R R48, SRZ ;  /* 0x0000000000307805 */ /* 0x000fe4000001ff00 */
[----:B------:R-:W-:Y:S01]  /*23b0*/  CS2R R32, SRZ ;  /* 0x0000000000207805 */ /* 0x000fe2000001ff00 */
[----:B------:R-:W5:Y:S04]  /*23c0*/  @P4 LDG.E.EL.64 R50, desc[UR4][R76.64+-0x58] ;  /* 0xffffa8044c324981 */ /* 0x000f68000c2e1b00 */
[----:B------:R2:W5:Y:S04]  /*23d0*/  @P2 LDG.E.EL.64 R48, desc[UR4][R70.64+-0x58] ;  /* 0xffffa80446302981 */ /* 0x000568000c2e1b00 */
[----:B------:R-:W5:Y:S01]  /*23e0*/  @P2 LDG.E.EL.64 R32, desc[UR4][R76.64+-0x58] ;  /* 0xffffa8044c202981 */ /* 0x000f62000c2e1b00 */
[----:B---3--:R-:W-:-:S02]  /*23f0*/  SEL R64, R34, RZ, P4 ;  /* 0x000000ff22407207 */ /* 0x008fc40002000000 */
[----:B------:R-:W-:Y:S02]  /*2400*/  SEL R65, R35, RZ, P4 ;  /* 0x000000ff23417207 */ /* 0x000fe40002000000 */
[----:B------:R-:W-:Y:S02]  /*2410*/  CS2R R34, SRZ ;  /* 0x0000000000227805 */ /* 0x000fe4000001ff00 */
[----:B----4-:R-:W-:Y:S01]  /*2420*/  SEL R73, R47, RZ, P4 ;  /* 0x000000ff2f497207 */ /* 0x010fe20002000000 */
[----:B------:R-:W-:Y:S01]  /*2430*/  IMAD.IADD R47, R12, 0x1, R66 ;  /* 0x000000010c2f7824 */ /* 0x000fe200078e0242 */
[----:B------:R-:W-:-:S03]  /*2440*/  SEL R72, R46, RZ, P4 ;  /* 0x000000ff2e487207 */ /* 0x000fc60002000000 */
[----:B------:R-:W-:-:S05]  /*2450*/  IMAD.WIDE R46, R47, 0x4, R30 ;  /* 0x000000042f2e7825 */ /* 0x000fca00078e021e */
[----:B------:R0:W3:Y:S01]  /*2460*/  @P5 LDG.E.EL.64 R34, desc[UR4][R46.64] ;  /* 0x000000042e225981 */ /* 0x0000e2000c2e1b00 */
[----:B--2---:R-:W-:Y:S01]  /*2470*/  SEL R70, R45, RZ, P4 ;  /* 0x000000ff2d467207 */ /* 0x004fe20002000000 */
[----:B------:R-:W-:Y:S01]  /*2480*/  IMAD.IADD R45, R21, 0x1, R66 ;  /* 0x00000001152d7824 */ /* 0x000fe200078e0242 */
[----:B------:R-:W-:Y:S02]  /*2490*/  SEL R71, R44, RZ, P4 ;  /* 0x000000ff2c477207 */ /* 0x000fe40002000000 */
[----:B-----5:R-:W-:Y:S02]  /*24a0*/  SEL R68, R38, RZ, P4 ;  /* 0x000000ff26447207 */ /* 0x020fe40002000000 */
[----:B------:R-:W-:Y:S02]  /*24b0*/  SEL R69, R39, RZ, P4 ;  /* 0x000000ff27457207 */ /* 0x000fe40002000000 */
[----:B------:R-:W-:Y:S01]  /*24c0*/  CS2R R38, SRZ ;  /* 0x0000000000267805 */ /* 0x000fe2000001ff00 */
[----:B------:R-:W-:Y:S01]  /*24d0*/  IMAD.WIDE R44, R45, 0x4, R30 ;  /* 0x000000042d2c7825 */ /* 0x000fe200078e021e */
[----:B------:R-:W-:-:S04]  /*24e0*/  SEL R66, R37, RZ, P2 ;  /* 0x000000ff25427207 */ /* 0x000fc80001000000 */
[----:B------:R3:W2:Y:S01]  /*24f0*/  @P1 LDG.E.EL.64 R38, desc[UR4][R44.64] ;  /* 0x000000042c261981 */ /* 0x0006a2000c2e1b00 */
[----:B------:R-:W-:Y:S01]  /*2500*/  SEL R74, R41, RZ, P2 ;  /* 0x000000ff294a7207 */ /* 0x000fe20001000000 */
[--C-:B------:R-:W-:Y:S01]  /*2510*/  IMAD.IADD R37, R12, 0x1, R63.reuse ;  /* 0x000000010c257824 */ /* 0x100fe200078e023f */
[----:B------:R-:W-:Y:S01]  /*2520*/  SEL R75, R50, RZ, P4 ;  /* 0x000000ff324b7207 */ /* 0x000fe20002000000 */
[----:B------:R-:W-:Y:S01]  /*2530*/  IMAD.IADD R41, R21, 0x1, R63 ;  /* 0x0000000115297824 */ /* 0x000fe200078e023f */
[----:B------:R-:W-:Y:S02]  /*2540*/  SEL R50, R51, RZ, P4 ;  /* 0x000000ff33327207 */ /* 0x000fe40002000000 */
[----:B------:R-:W-:Y:S02]  /*2550*/  ISETP.GE.U32.AND P4, PT, R67, 0x16, PT ;  /* 0x000000164300780c */ /* 0x000fe40003f86070 */
[----:B------:R-:W-:Y:S02]  /*2560*/  SEL R51, R36, RZ, P2 ;  /* 0x000000ff24337207 */ /* 0x000fe40001000000 */
[----:B------:R-:W-:-:S02]  /*2570*/  SEL R67, R40, RZ, P2 ;  /* 0x000000ff28437207 */ /* 0x000fc40001000000 */
[----:B------:R-:W-:Y:S02]  /*2580*/  SEL R42, R42, RZ, P2 ;  /* 0x000000ff2a2a7207 */ /* 0x000fe40001000000 */
[----:B------:R-:W-:Y:S02]  /*2590*/  SEL R43, R43, RZ, P2 ;  /* 0x000000ff2b2b7207 */ /* 0x000fe40001000000 */
[----:B------:R-:W-:Y:S02]  /*25a0*/  SEL R48, R48, RZ, P2 ;  /* 0x000000ff30307207 */ /* 0x000fe40001000000 */
[----:B------:R-:W-:Y:S02]  /*25b0*/  SEL R49, R49, RZ, P2 ;  /* 0x000000ff31317207 */ /* 0x000fe40001000000 */
[----:B0-----:R-:W-:Y:S02]  /*25c0*/  SEL R47, R32, RZ, P2 ;  /* 0x000000ff202f7207 */ /* 0x001fe40001000000 */
[----:B------:R-:W-:Y:S01]  /*25d0*/  SEL R46, R33, RZ, P2 ;  /* 0x000000ff212e7207 */ /* 0x000fe20001000000 */
[----:B------:R-:W-:Y:S01]  /*25e0*/  IMAD.WIDE R36, R37, 0x4, R30 ;  /* 0x0000000425247825 */ /* 0x000fe200078e021e */
[----:B------:R-:W-:-:S03]  /*25f0*/  ISETP.LT.AND P2, PT, R12, 0x16, P0 ;  /* 0x000000160c00780c */ /* 0x000fc60000741270 */
[----:B------:R-:W-:Y:S01]  /*2600*/  IMAD.WIDE R40, R41, 0x4, R30 ;  /* 0x0000000429287825 */ /* 0x000fe200078e021e */
[----:B------:R-:W-:Y:S02]  /*2610*/  CS2R R30, SRZ ;  /* 0x00000000001e7805 */ /* 0x000fe4000001ff00 */
[----:B------:R-:W-:-:S07]  /*2620*/  CS2R R32, SRZ ;  /* 0x0000000000207805 */ /* 0x000fce000001ff00 */
[----:B------:R-:W4:Y:S01]  /*2630*/  @P2 LDG.E.EL.64 R32, desc[UR4][R36.64] ;  /* 0x0000000424202981 */ /* 0x000f22000c2e1b00 */
[----:B---3--:R-:W-:Y:S02]  /*2640*/  SEL R45, R34, RZ, P5 ;  /* 0x000000ff222d7207 */ /* 0x008fe40002800000 */
[----:B------:R-:W-:Y:S02]  /*2650*/  SEL R35, R35, RZ, P5 ;  /* 0x000000ff23237207 */ /* 0x000fe40002800000 */
[----:B------:R-:W-:-:S13]  /*2660*/  ISETP.LT.AND P5, PT, R21, 0x16, P0 ;  /* 0x000000161500780c */ /* 0x000fda00007a1270 */
[----:B------:R-:W3:Y:S01]  /*2670*/  @P5 LDG.E.EL.64 R30, desc[UR4][R40.64] ;  /* 0x00000004281e5981 */ /* 0x000ee2000c2e1b00 */
[----:B------:R-:W-:Y:S01]  /*2680*/  FADD R19, R19, -R22 ;  /* 0x8000001613137221 */ /* 0x000fe20000000000 */
[----:B------:R-:W-:-:S03]  /*2690*/  FADD R20, R20, -R17 ;  /* 0x8000001114147221 */ /* 0x000fc60000000000 */
[----:B------:R-:W-:Y:S01]  /*26a0*/  FMUL R19, R56, R19 ;  /* 0x0000001338137220 */ /* 0x000fe20000400000 */
[----:B------:R-:W-:-:S03]  /*26b0*/  FMUL R20, R55, R20 ;  /* 0x0000001437147220 */ /* 0x000fc60000400000 */
[----:B------:R-:W-:Y:S01]  /*26c0*/  FFMA R15, R18, R19, R15 ;  /* 0x00000013120f7223 */ /* 0x000fe2000000000f */
[----:B------:R-:W-:Y:S01]  /*26d0*/  FADD R69, R69, -R70 ;  /* 0x8000004645457221 */ /* 0x000fe20000000000 */
[----:B------:R-:W-:Y:S01]  /*26e0*/  FADD R43, R74, -R43 ;  /* 0x8000002b4a2b7221 */ /* 0x000fe20000000000 */
[----:B------:R-:W-:Y:S01]  /*26f0*/  FADD R42, R67, -R42 ;  /* 0x8000002a432a7221 */ /* 0x000fe20000000000 */
[----:B------:R-:W-:Y:S01]  /*2700*/  FADD R68, R68, -R71 ;  /* 0x8000004744447221 */ /* 0x000fe20000000000 */
[----:B------:R-:W-:Y:S01]  /*2710*/  @!P4 FADD R8, R14, R15 ;  /* 0x0000000f0e08c221 */ /* 0x000fe20000000000 */
[----:B------:R-:W-:Y:S01]  /*2720*/  FFMA R16, R16, R20, R13 ;  /* 0x0000001410107223 */ /* 0x000fe2000000000d */
[----:B------:R-:W0:Y:S01]  /*2730*/  LDC.64 R14, c[0x0][0x280] ;  /* 0x0000a000ff0e7b82 */ /* 0x000e220000000a00 */
[----:B------:R-:W-:Y:S01]  /*2740*/  FMUL R60, R60, R69 ;  /* 0x000000453c3c7220 */ /* 0x000fe20000400000 */
[----:B------:R-:W-:Y:S01]  /*2750*/  FMUL R43, R62, R43 ;  /* 0x0000002b3e2b7220 */ /* 0x000fe20000400000 */
[----:B------:R-:W-:Y:S01]  /*2760*/  FMUL R42, R61, R42 ;  /* 0x0000002a3d2a7220 */ /* 0x000fe20000400000 */
[----:B------:R-:W-:Y:S01]  /*2770*/  FMUL R59, R59, R68 ;  /* 0x000000443b3b7220 */ /* 0x000fe20000400000 */
[----:B------:R-:W-:Y:S01]  /*2780*/  @!P4 FADD R4, R11, R16 ;  /* 0x000000100b04c221 */ /* 0x000fe20000000000 */
[----:B------:R-:W-:Y:S01]  /*2790*/  FFMA R50, R73, R60, R50 ;  /* 0x0000003c49327223 */ /* 0x000fe20000000032 */
[----:B------:R-:W-:Y:S01]  /*27a0*/  FFMA R43, R49, R43, R46 ;  /* 0x0000002b312b7223 */ /* 0x000fe2000000002e */
[----:B------:R-:W-:Y:S01]  /*27b0*/  FFMA R42, R48, R42, R47 ;  /* 0x0000002a302a7223 */ /* 0x000fe2000000002f */
[----:B------:R-:W-:Y:S01]  /*27c0*/  FFMA R59, R72, R59, R75 ;  /* 0x0000003b483b7223 */ /* 0x000fe2000000004b */
[----:B--2---:R-:W-:Y:S01]  /*27d0*/  SEL R38, R38, RZ, P1 ;  /* 0x000000ff26267207 */ /* 0x004fe20000800000 */
[----:B------:R-:W-:Y:S01]  /*27e0*/  FADD R27, R26, -R27 ;  /* 0x8000001b1a1b7221 */ /* 0x000fe20000000000 */
[----:B------:R-:W-:Y:S01]  /*27f0*/  SEL R11, R39, RZ, P1 ;  /* 0x000000ff270b7207 */ /* 0x000fe20000800000 */
[----:B------:R-:W-:Y:S01]  /*2800*/  FADD R28, R25, -R28 ;  /* 0x8000001c191c7221 */ /* 0x000fe20000000000 */
[----:B------:R-:W-:Y:S01]  /*2810*/  ISETP.GE.AND P1, PT, R12, 0x16, PT ;  /* 0x000000160c00780c */ /* 0x000fe20003f26270 */
[----:B------:R-:W-:Y:S01]  /*2820*/  @P3 FADD R6, R65, R50 ;  /* 0x0000003241063221 */ /* 0x000fe20000000000 */
[----:B------:R-:W-:Y:S01]  /*2830*/  @P3 FADD R0, R66, R43 ;  /* 0x0000002b42003221 */ /* 0x000fe20000000000 */
[----:B------:R-:W-:Y:S01]  /*2840*/  @P3 FADD R2, R51, R42 ;  /* 0x0000002a33023221 */ /* 0x000fe20000000000 */
[----:B------:R-:W-:Y:S01]  /*2850*/  @P3 FADD R7, R64, R59 ;  /* 0x0000003b40073221 */ /* 0x000fe20000000000 */
[----:B------:R-:W-:Y:S01]  /*2860*/  FMUL R27, R58, R27 ;  /* 0x0000001b3a1b7220 */ /* 0x000fe20000400000 */
[----:B------:R-:W-:Y:S01]  /*2870*/  FMUL R28, R57, R28 ;  /* 0x0000001c391c7220 */ /* 0x000fe20000400000 */
[----:B------:R-:W-:Y:S01]  /*2880*/  IMAD R9, R9, 0x1600, R12 ;  /* 0x0000160009097824 */ /* 0x000fe200078e020c */
[----:B------:R-:W-:-:S02]  /*2890*/  FSEL R8, R35, R8, !P1 ;  /* 0x0000000823087208 */ /* 0x000fc40004800000 */
[----:B------:R-:W-:Y:S01]  /*28a0*/  ISETP.GE.AND P3, PT, R21, 0x16, PT ;  /* 0x000000161500780c */ /* 0x000fe20003f66270 */
[----:B------:R-:W-:Y:S01]  /*28b0*/  FFMA R27, R52, R27, R53 ;  /* 0x0000001b341b7223 */ /* 0x000fe20000000035 */
[----:B------:R-:W-:Y:S01]  /*28c0*/  FFMA R28, R29, R28, R54 ;  /* 0x0000001c1d1c7223 */ /* 0x000fe20000000036 */
[----:B------:R-:W-:Y:S01]  /*28d0*/  IMAD R13, R10, 0x58, R9 ;  /* 0x000000580a0d7824 */ /* 0x000fe200078e0209 */
[----:B------:R-:W-:Y:S02]  /*28e0*/  FSEL R4, R45, R4, !P1 ;  /* 0x000000042d047208 */ /* 0x000fe40004800000 */
[----:B------:R-:W-:Y:S02]  /*28f0*/  FSEL R10, R38, R7, !P3 ;  /* 0x00000007260a7208 */ /* 0x000fe40005800000 */
[----:B------:R-:W-:Y:S01]  /*2900*/  FSEL R11, R11, R6, !P3 ;  /* 0x000000060b0b7208 */ /* 0x000fe20005800000 */
[----:B------:R-:W-:Y:S01]  /*2910*/  @!P4 FADD R5, R24, R27 ;  /* 0x0000001b1805c221 */ /* 0x000fe20000000000 */
[----:B------:R-:W-:-:S02]  /*2920*/  @!P4 FADD R3, R23, R28 ;  /* 0x0000001c1703c221 */ /* 0x000fc40000000000 */
[----:B------:R-:W-:Y:S01]  /*2930*/  FSETP.GEU.AND P4, PT, R11, RZ, PT ;  /* 0x000000ff0b00720b */ /* 0x000fe20003f8e000 */
[----:B0-----:R-:W-:-:S03]  /*2940*/  IMAD.WIDE R6, R13, 0x4, R14 ;  /* 0x000000040d067825 */ /* 0x001fc600078e020e */
[----:B------:R-:W-:Y:S02]  /*2950*/  SEL R11, R11, RZ, P4 ;  /* 0x000000ff0b0b7207 */ /* 0x000fe40002000000 */
[----:B----4-:R-:W-:Y:S02]  /*2960*/  SEL R32, R32, RZ, P2 ;  /* 0x000000ff20207207 */ /* 0x010fe40001000000 */
[----:B------:R-:W-:Y:S02]  /*2970*/  SEL R12, R33, RZ, P2 ;  /* 0x000000ff210c7207 */ /* 0x000fe40001000000 */
[----:B------:R-:W-:Y:S02]  /*2980*/  FSETP.GEU.AND P2, PT, R4, RZ, PT ;  /* 0x000000ff0400720b */ /* 0x000fe40003f4e000 */
[----:B------:R-:W-:Y:S02]  /*2990*/  FSEL R32, R32, R3, !P1 ;  /* 0x0000000320207208 */ /* 0x000fe40004800000 */
[----:B------:R-:W-:Y:S01]  /*29a0*/  FSEL R5, R12, R5, !P1 ;  /* 0x000000050c057208 */ /* 0x000fe20004800000 */
[----:B------:R-:W-:Y:S01]  /*29b0*/  VIADD R3, R13, 0x580 ;  /* 0x000005800d037836 */ /* 0x000fe20000000000 */
[----:B------:R-:W-:-:S03]  /*29c0*/  FSETP.GEU.AND P4, PT, R32, RZ, PT ;  /* 0x000000ff2000720b */ /* 0x000fc60003f8e000 */
[----:B------:R-:W-:Y:S01]  /*29d0*/  IMAD.WIDE R14, R3, 0x4, R14 ;  /* 0x00000004030e7825 */ /* 0x000fe200078e020e */
[----:B------:R-:W-:Y:S02]  /*29e0*/  SEL R32, R32, RZ, P4 ;  /* 0x000000ff20207207 */ /* 0x000fe40002000000 */
[----:B---3--:R-:W-:Y:S02]  /*29f0*/  SEL R17, R30, RZ, P5 ;  /* 0x000000ff1e117207 */ /* 0x008fe40002800000 */
[----:B------:R-:W-:Y:S02]  /*2a00*/  SEL R31, R31, RZ, P5 ;  /* 0x000000ff1f1f7207 */ /* 0x000fe40002800000 */
[----:B------:R-:W-:-:S04]  /*2a10*/  FSETP.GEU.AND P5, PT, R8, RZ, PT ;  /* 0x000000ff0800720b */ /* 0x000fc80003fae000 */
[----:B------:R-:W-:Y:S02]  /*2a20*/  SEL R9, R8, RZ, P5 ;  /* 0x000000ff08097207 */ /* 0x000fe40002800000 */
[----:B------:R-:W-:Y:S02]  /*2a30*/  FSETP.GEU.AND P5, PT, R10, RZ, PT ;  /* 0x000000ff0a00720b */ /* 0x000fe40003fae000 */
[----:B------:R-:W-:Y:S02]  /*2a40*/  SEL R8, R4, RZ, P2 ;  /* 0x000000ff04087207 */ /* 0x000fe40001000000 */
[----:B------:R-:W-:Y:S02]  /*2a50*/  SEL R10, R10, RZ, P5 ;  /* 0x000000ff0a0a7207 */ /* 0x000fe40002800000 */
[----:B------:R-:W-:Y:S02]  /*2a60*/  FSEL R2, R17, R2, !P3 ;  /* 0x0000000211027208 */ /* 0x000fe40005800000 */
[----:B------:R-:W-:Y:S01]  /*2a70*/  FSEL R0, R31, R0, !P3 ;  /* 0x000000001f007208 */ /* 0x000fe20005800000 */
[----:B------:R0:W-:Y:S01]  /*2a80*/  @P6 STG.E.128 desc[UR4][R6.64], R8 ;  /* 0x0000000806006986 */ /* 0x0001e2000c101d04 */
[----:B------:R-:W-:-:S02]  /*2a90*/  FSETP.GEU.AND P3, PT, R5, RZ, PT ;  /* 0x000000ff0500720b */ /* 0x000fc40003f6e000 */
[----:B------:R-:W-:Y:S02]  /*2aa0*/  FSETP.GEU.AND P1, PT, R0, RZ, PT ;  /* 0x000000ff0000720b */ /* 0x000fe40003f2e000 */
[----:B------:R-:W-:Y:S02]  /*2ab0*/  FSETP.GEU.AND P2, PT, R2, RZ, PT ;  /* 0x000000ff0200720b */ /* 0x000fe40003f4e000 */
[----:B------:R-:W-:Y:S02]  /*2ac0*/  SEL R33, R5, RZ, P3 ;  /* 0x000000ff05217207 */ /* 0x000fe40001800000 */
[----:B------:R-:W-:Y:S02]  /*2ad0*/  SEL R35, R0, RZ, P1 ;  /* 0x000000ff00237207 */ /* 0x000fe40000800000 */
[----:B------:R-:W-:Y:S01]  /*2ae0*/  SEL R34, R2, RZ, P2 ;  /* 0x000000ff02227207 */ /* 0x000fe20001000000 */
[----:B0-----:R-:W-:Y:S06]  /*2af0*/  @!P0 EXIT ;  /* 0x000000000000894d */ /* 0x001fec0003800000 */
[----:B------:R-:W-:Y:S01]  /*2b00*/  STG.E.128 desc[UR4][R14.64], R32 ;  /* 0x000000200e007986 */ /* 0x000fe2000c101d04 */
[----:B------:R-:W-:Y:S05]  /*2b10*/  EXIT ;  /* 0x000000000000794d */ /* 0x000fea0003800000 */
.L_x_0:
[----:B------:R-:W-:-:S00]  /*2b20*/  BRA `(.L_x_0) ;  /* 0xfffffffc00fc7947 */ /* 0x000fc0000383ffff */
[----:B------:R-:W-:-:S00]  /*2b30*/  NOP ;  /* 0x0000000000007918 */ /* 0x000fc00000000000 */
        /* <DEDUP_REMOVED lines=12> */
.L_x_1:


//--------------------- .nv.global.init           --------------------------
	.section	.nv.global.init,"aw",@progbits
.nv.global.init:
	.type		_$_str,@object
	.size		_$_str,(_$_str_$_2 - _$_str)
_$_str:
        /*0000*/ 	.byte	0x5f, 0x5f, 0x43, 0x55, 0x44, 0x41, 0x5f, 0x46, 0x54, 0x5a, 0x00
	.type		_$_str_$_2,@object
	.size		_$_str_$_2,(.L_1 - _$_str_$_2)
_$_str_$_2:
        /*000b*/ 	.byte	0x5f, 0x5f, 0x43, 0x55, 0x44, 0x41, 0x5f, 0x50, 0x52, 0x45, 0x43, 0x5f, 0x53, 0x51, 0x52, 0x54
        /*001b*/ 	.byte	0x00
.L_1:


//--------------------- .nv.constant0.triton_poi_fused_cat_relu_29 --------------------------
	.section	.nv.constant0.triton_poi_fused_cat_relu_29,"a",@progbits
	.sectionflags	@""
	.align	4
.nv.constant0.triton_poi_fused_cat_relu_29:
	.zero		656
